	.target	sm_90a

	.elftype	@"ET_EXEC"


//--------------------- .note.nv.tkinfo           --------------------------
	.section	.note.nv.tkinfo,"",@"SHT_NOTE"
	.sectionflags	@"SHF_NOTE_NV_TKINFO"
	.tkinfo
        /*0018*/ 	.word	0x00000002
        /*0030*/ 	.string	""
        /*0030*/ 	.string	"ptxas"
        /*0030*/ 	.string	"Cuda compilation tools, release 13.0, V13.0.88"
        /*0030*/ 	.string	"Build cuda_13.0.r13.0/compiler.36424714_0"
        /*0030*/ 	.string	"-arch sm_90a -m 64 "



//--------------------- .note.nv.cuinfo           --------------------------
	.section	.note.nv.cuinfo,"",@"SHT_NOTE"
	.sectionflags	@"SHF_NOTE_NV_CUINFO"
        /*0018*/ 	.short	0x0002
        /*001a*/ 	.short	0x005a
        /*001c*/ 	.short	0x0082
	.zero		2


//--------------------- .nv.info                  --------------------------
	.section	.nv.info,"",@"SHT_CUDA_INFO"
	.align	4


	//----- nvinfo : EIATTR_REGCOUNT
	.align		4
        /*0000*/ 	.byte	0x04, 0x2f
        /*0002*/ 	.short	(.L_15 - .L_14)
	.align		4
.L_14:
        /*0004*/ 	.word	index@(_ZN7cutlass13device_kernelINS_4gemm6kernel13GemmUniversalIN4cute5tupleIJiiiiEEENS1_10collective13CollectiveMmaINS1_34MainloopSm90TmaGmmaWarpSpecializedILi23ENS5_IJNS4_1CILi2EEENSA_ILi1EEESC_EEENS1_35KernelTmaWarpSpecializedCooperativeEEENS5_IJNSA_ILi192EEENSA_ILi112EEENSA_ILi32EEEEEEaNS5_IJlSC_lEEEaSK_NS4_8TiledMMAINS4_8MMA_AtomIJNS4_4SM904GMMA26MMA_64x16x32_S32S8S8_SS_TNEEEENS4_6LayoutISD_NS5_IJSC_NSA_ILi0EEESS_EEEEENS5_IJNS4_10UnderscoreESV_SV_EEEEENS4_13SM90_TMA_LOADENS4_14ComposedLayoutINS4_7SwizzleILi1ELi4ELi3EEENS4_18smem_ptr_flag_bitsILi8EEENSR_INS5_IJNSA_ILi8EEESI_EEENS5_IJSI_SC_EEEEEEEvNS4_8identityENS4_23SM90_TMA_LOAD_MULTICASTES18_vS19_EENS_8epilogue10collective6detail29Sm90TmaWarpSpecializedAdapterINS1D_15DefaultEpilogueIaSK_SK_NS1C_6thread17LinearCombinationIaLi1EiiLNS1H_9ScaleType4KindE0ELNS_15FloatRoundStyleE2EaEENS1_15EpilogueDefaultEEEEEvvEEEEvNT_6ParamsE)
        /*0008*/ 	.word	0x000000a8


	//----- nvinfo : EIATTR_FRAME_SIZE
	.align		4
.L_15:
        /*000c*/ 	.byte	0x04, 0x11
        /*000e*/ 	.short	(.L_17 - .L_16)
	.align		4
.L_16:
        /*0010*/ 	.word	index@(_ZN7cutlass13device_kernelINS_4gemm6kernel13GemmUniversalIN4cute5tupleIJiiiiEEENS1_10collective13CollectiveMmaINS1_34MainloopSm90TmaGmmaWarpSpecializedILi23ENS5_IJNS4_1CILi2EEENSA_ILi1EEESC_EEENS1_35KernelTmaWarpSpecializedCooperativeEEENS5_IJNSA_ILi192EEENSA_ILi112EEENSA_ILi32EEEEEEaNS5_IJlSC_lEEEaSK_NS4_8TiledMMAINS4_8MMA_AtomIJNS4_4SM904GMMA26MMA_64x16x32_S32S8S8_SS_TNEEEENS4_6LayoutISD_NS5_IJSC_NSA_ILi0EEESS_EEEEENS5_IJNS4_10UnderscoreESV_SV_EEEEENS4_13SM90_TMA_LOADENS4_14ComposedLayoutINS4_7SwizzleILi1ELi4ELi3EEENS4_18smem_ptr_flag_bitsILi8EEENSR_INS5_IJNSA_ILi8EEESI_EEENS5_IJSI_SC_EEEEEEEvNS4_8identityENS4_23SM90_TMA_LOAD_MULTICASTES18_vS19_EENS_8epilogue10collective6detail29Sm90TmaWarpSpecializedAdapterINS1D_15DefaultEpilogueIaSK_SK_NS1C_6thread17LinearCombinationIaLi1EiiLNS1H_9ScaleType4KindE0ELNS_15FloatRoundStyleE2EaEENS1_15EpilogueDefaultEEEEEvvEEEEvNT_6ParamsE)
        /*0014*/ 	.word	0x00000000


	//----- nvinfo : EIATTR_MIN_STACK_SIZE
	.align		4
.L_17:
        /*0018*/ 	.byte	0x04, 0x12
        /*001a*/ 	.short	(.L_19 - .L_18)
	.align		4
.L_18:
        /*001c*/ 	.word	index@(_ZN7cutlass13device_kernelINS_4gemm6kernel13GemmUniversalIN4cute5tupleIJiiiiEEENS1_10collective13CollectiveMmaINS1_34MainloopSm90TmaGmmaWarpSpecializedILi23ENS5_IJNS4_1CILi2EEENSA_ILi1EEESC_EEENS1_35KernelTmaWarpSpecializedCooperativeEEENS5_IJNSA_ILi192EEENSA_ILi112EEENSA_ILi32EEEEEEaNS5_IJlSC_lEEEaSK_NS4_8TiledMMAINS4_8MMA_AtomIJNS4_4SM904GMMA26MMA_64x16x32_S32S8S8_SS_TNEEEENS4_6LayoutISD_NS5_IJSC_NSA_ILi0EEESS_EEEEENS5_IJNS4_10UnderscoreESV_SV_EEEEENS4_13SM90_TMA_LOADENS4_14ComposedLayoutINS4_7SwizzleILi1ELi4ELi3EEENS4_18smem_ptr_flag_bitsILi8EEENSR_INS5_IJNSA_ILi8EEESI_EEENS5_IJSI_SC_EEEEEEEvNS4_8identityENS4_23SM90_TMA_LOAD_MULTICASTES18_vS19_EENS_8epilogue10collective6detail29Sm90TmaWarpSpecializedAdapterINS1D_15DefaultEpilogueIaSK_SK_NS1C_6thread17LinearCombinationIaLi1EiiLNS1H_9ScaleType4KindE0ELNS_15FloatRoundStyleE2EaEENS1_15EpilogueDefaultEEEEEvvEEEEvNT_6ParamsE)
        /*0020*/ 	.word	0x00000000
.L_19:


//--------------------- .nv.compat                --------------------------
	.section	.nv.compat,"",@"SHT_CUDA_COMPAT_INFO"
	.align	4
        /*0000*/ 	.byte	0x02, 0x09, 0x01, 0x00, 0x02, 0x02, 0x04, 0x00, 0x02, 0x05, 0x05, 0x00, 0x03, 0x07, 0x01, 0x01
        /*0010*/ 	.byte	0x02, 0x03, 0x01, 0x00, 0x02, 0x06, 0x01, 0x00, 0x04, 0x0b, 0x08, 0x00, 0x00, 0x00, 0x00, 0x00
        /*0020*/ 	.byte	0x00, 0x00, 0x00, 0x00


//--------------------- .nv.info._ZN7cutlass13device_kernelINS_4gemm6kernel13GemmUniversalIN4cute5tupleIJiiiiEEENS1_10collective13CollectiveMmaINS1_34MainloopSm90TmaGmmaWarpSpecializedILi23ENS5_IJNS4_1CILi2EEENSA_ILi1EEESC_EEENS1_35KernelTmaWarpSpecializedCooperativeEEENS5_IJNSA_ILi192EEENSA_ILi112EEENSA_ILi32EEEEEEaNS5_IJlSC_lEEEaSK_NS4_8TiledMMAINS4_8MMA_AtomIJNS4_4SM904GMMA26MMA_64x16x32_S32S8S8_SS_TNEEEENS4_6LayoutISD_NS5_IJSC_NSA_ILi0EEESS_EEEEENS5_IJNS4_10UnderscoreESV_SV_EEEEENS4_13SM90_TMA_LOADENS4_14ComposedLayoutINS4_7SwizzleILi1ELi4ELi3EEENS4_18smem_ptr_flag_bitsILi8EEENSR_INS5_IJNSA_ILi8EEESI_EEENS5_IJSI_SC_EEEEEEEvNS4_8identityENS4_23SM90_TMA_LOAD_MULTICASTES18_vS19_EENS_8epilogue10collective6detail29Sm90TmaWarpSpecializedAdapterINS1D_15DefaultEpilogueIaSK_SK_NS1C_6thread17LinearCombinationIaLi1EiiLNS1H_9ScaleType4KindE0ELNS_15FloatRoundStyleE2EaEENS1_15EpilogueDefaultEEEEEvvEEEEvNT_6ParamsE --------------------------
	.section	.nv.info._ZN7cutlass13device_kernelINS_4gemm6kernel13GemmUniversalIN4cute5tupleIJiiiiEEENS1_10collective13CollectiveMmaINS1_34MainloopSm90TmaGmmaWarpSpecializedILi23ENS5_IJNS4_1CILi2EEENSA_ILi1EEESC_EEENS1_35KernelTmaWarpSpecializedCooperativeEEENS5_IJNSA_ILi192EEENSA_ILi112EEENSA_ILi32EEEEEEaNS5_IJlSC_lEEEaSK_NS4_8TiledMMAINS4_8MMA_AtomIJNS4_4SM904GMMA26MMA_64x16x32_S32S8S8_SS_TNEEEENS4_6LayoutISD_NS5_IJSC_NSA_ILi0EEESS_EEEEENS5_IJNS4_10UnderscoreESV_SV_EEEEENS4_13SM90_TMA_LOADENS4_14ComposedLayoutINS4_7SwizzleILi1ELi4ELi3EEENS4_18smem_ptr_flag_bitsILi8EEENSR_INS5_IJNSA_ILi8EEESI_EEENS5_IJSI_SC_EEEEEEEvNS4_8identityENS4_23SM90_TMA_LOAD_MULTICASTES18_vS19_EENS_8epilogue10collective6detail29Sm90TmaWarpSpecializedAdapterINS1D_15DefaultEpilogueIaSK_SK_NS1C_6thread17LinearCombinationIaLi1EiiLNS1H_9ScaleType4KindE0ELNS_15FloatRoundStyleE2EaEENS1_15EpilogueDefaultEEEEEvvEEEEvNT_6ParamsE,"",@"SHT_CUDA_INFO"
	.sectionflags	@""
	.align	4


	//----- nvinfo : EIATTR_CUDA_API_VERSION
	.align		4
        /*0000*/ 	.byte	0x04, 0x37
        /*0002*/ 	.short	(.L_21 - .L_20)
.L_20:
        /*0004*/ 	.word	0x00000082


	//----- nvinfo : EIATTR_KPARAM_INFO
	.align		4
.L_21:
        /*0008*/ 	.byte	0x04, 0x17
        /*000a*/ 	.short	(.L_23 - .L_22)
.L_22:
        /*000c*/ 	.word	0x00000000
        /*0010*/ 	.short	0x0000
        /*0012*/ 	.short	0x0070
        /*0014*/ 	.byte	0x00, 0xf0, 0x01, 0x10


	//----- nvinfo : EIATTR_SPARSE_MMA_MASK
	.align		4
.L_23:
        /*0018*/ 	.byte	0x03, 0x50
        /*001a*/ 	.short	0x0000


	//----- nvinfo : EIATTR_MAXREG_COUNT
	.align		4
        /*001c*/ 	.byte	0x03, 0x1b
        /*001e*/ 	.short	0x00a8


	//----- nvinfo : EIATTR_NUM_BARRIERS
	.align		4
        /*0020*/ 	.byte	0x02, 0x4c
        /*0022*/ 	.byte	0x01
	.zero		1


	//----- nvinfo : EIATTR_EXTERNS
	.align		4
        /*0024*/ 	.byte	0x04, 0x0f
        /*0026*/ 	.short	(.L_25 - .L_24)


	//   ....[0]....
	.align		4
.L_24:
        /*0028*/ 	.word	index@(__assertfail)


	//----- nvinfo : EIATTR_MERCURY_ISA_VERSION
	.align		4
.L_25:
        /*002c*/ 	.byte	0x03, 0x5f
        /*002e*/ 	.short	0x0101


	//----- nvinfo : EIATTR_INT_WARP_WIDE_INSTR_OFFSETS
	.align		4
        /*0030*/ 	.byte	0x04, 0x31
        /*0032*/ 	.short	(.L_27 - .L_26)


	//   ....[0]....
.L_26:
        /*0034*/ 	.word	0x00000710


	//   ....[1]....
        /*0038*/ 	.word	0x00000740


	//   ....[2]....
        /*003c*/ 	.word	0x00000910


	//----- nvinfo : EIATTR_COOP_GROUP_MASK_REGIDS
	.align		4
.L_27:
        /*0040*/ 	.byte	0x04, 0x29
        /*0042*/ 	.short	(.L_29 - .L_28)


	//   ....[0]....
.L_28:
        /*0044*/ 	.word	0xffffffff


	//   ....[1]....
        /*0048*/ 	.word	0xffffffff


	//   ....[2]....
        /*004c*/ 	.word	0xffffffff


	//   ....[3]....
        /*0050*/ 	.word	0xffffffff


	//   ....[4]....
        /*0054*/ 	.word	0xffffffff


	//   ....[5]....
        /*0058*/ 	.word	0xffffffff


	//----- nvinfo : EIATTR_COOP_GROUP_INSTR_OFFSETS
	.align		4
.L_29:
        /*005c*/ 	.byte	0x04, 0x28
        /*005e*/ 	.short	(.L_31 - .L_30)


	//   ....[0]....
.L_30:
        /*0060*/ 	.word	0x00000060


	//   ....[1]....
        /*0064*/ 	.word	0x00000070


	//   ....[2]....
        /*0068*/ 	.word	0x00000130


	//   ....[3]....
        /*006c*/ 	.word	0x00000560


	//   ....[4]....
        /*0070*/ 	.word	0x00000a90


	//   ....[5]....
        /*0074*/ 	.word	0x000016c0


	//----- nvinfo : EIATTR_REG_RECONFIG
	.align		4
.L_31:
        /*0078*/ 	.byte	0x01, 0x54
	.zero		2


	//----- nvinfo : EIATTR_SYSCALL_OFFSETS
	.align		4
        /*007c*/ 	.byte	0x04, 0x46
        /*007e*/ 	.short	(.L_33 - .L_32)


	//   ....[0]....
.L_32:
        /*0080*/ 	.word	0x000018b0


	//----- nvinfo : EIATTR_MBARRIER_INSTR_OFFSETS
	.align		4
.L_33:
        /*0084*/ 	.byte	0x04, 0x39
        /*0086*/ 	.short	(.L_35 - .L_34)


	//   ....[0]....
.L_34:
        /*0088*/ 	.word	0x00000250
        /*008c*/ 	.word	0x000000ff
        /*0090*/ 	.word	0x00000000
        /*0094*/ 	.short	0x0100
        /*0096*/ 	.byte	0x08
	.zero		1


	//   ....[1]....
        /*0098*/ 	.word	0x00000260
        /*009c*/ 	.word	0x000000ff
        /*00a0*/ 	.word	0x000000b8
        /*00a4*/ 	.short	0x0100
        /*00a6*/ 	.byte	0x08
	.zero		1


	//   ....[2]....
        /*00a8*/ 	.word	0x00000270
        /*00ac*/ 	.word	0x000000ff
        /*00b0*/ 	.word	0x00000008
        /*00b4*/ 	.short	0x0100
        /*00b6*/ 	.byte	0x08
	.zero		1


	//   ....[3]....
        /*00b8*/ 	.word	0x00000280
        /*00bc*/ 	.word	0x000000ff
        /*00c0*/ 	.word	0x000000c0
        /*00c4*/ 	.short	0x0100
        /*00c6*/ 	.byte	0x08
	.zero		1


	//   ....[4]....
        /*00c8*/ 	.word	0x00000290
        /*00cc*/ 	.word	0x000000ff
        /*00d0*/ 	.word	0x00000010
        /*00d4*/ 	.short	0x0100
        /*00d6*/ 	.byte	0x08
	.zero		1


	//   ....[5]....
        /*00d8*/ 	.word	0x000002a0
        /*00dc*/ 	.word	0x000000ff
        /*00e0*/ 	.word	0x000000c8
        /*00e4*/ 	.short	0x0100
        /*00e6*/ 	.byte	0x08
	.zero		1


	//   ....[6]....
        /*00e8*/ 	.word	0x000002b0
        /*00ec*/ 	.word	0x000000ff
        /*00f0*/ 	.word	0x00000018
        /*00f4*/ 	.short	0x0100
        /*00f6*/ 	.byte	0x08
	.zero		1


	//   ....[7]....
        /*00f8*/ 	.word	0x000002c0
        /*00fc*/ 	.word	0x000000ff
        /*0100*/ 	.word	0x000000d0
        /*0104*/ 	.short	0x0100
        /*0106*/ 	.byte	0x08
	.zero		1


	//   ....[8]....
        /*0108*/ 	.word	0x000002d0
        /*010c*/ 	.word	0x000000ff
        /*0110*/ 	.word	0x00000020
        /*0114*/ 	.short	0x0100
        /*0116*/ 	.byte	0x08
	.zero		1


	//   ....[9]....
        /*0118*/ 	.word	0x000002e0
        /*011c*/ 	.word	0x000000ff
        /*0120*/ 	.word	0x000000d8
        /*0124*/ 	.short	0x0100
        /*0126*/ 	.byte	0x08
	.zero		1


	//   ....[10]....
        /*0128*/ 	.word	0x000002f0
        /*012c*/ 	.word	0x000000ff
        /*0130*/ 	.word	0x00000028
        /*0134*/ 	.short	0x0100
        /*0136*/ 	.byte	0x08
	.zero		1


	//   ....[11]....
        /*0138*/ 	.word	0x00000300
        /*013c*/ 	.word	0x000000ff
        /*0140*/ 	.word	0x000000e0
        /*0144*/ 	.short	0x0100
        /*0146*/ 	.byte	0x08
	.zero		1


	//   ....[12]....
        /*0148*/ 	.word	0x00000310
        /*014c*/ 	.word	0x000000ff
        /*0150*/ 	.word	0x00000030
        /*0154*/ 	.short	0x0100
        /*0156*/ 	.byte	0x08
	.zero		1


	//   ....[13]....
        /*0158*/ 	.word	0x00000320
        /*015c*/ 	.word	0x000000ff
        /*0160*/ 	.word	0x000000e8
        /*0164*/ 	.short	0x0100
        /*0166*/ 	.byte	0x08
	.zero		1


	//   ....[14]....
        /*0168*/ 	.word	0x00000330
        /*016c*/ 	.word	0x000000ff
        /*0170*/ 	.word	0x00000038
        /*0174*/ 	.short	0x0100
        /*0176*/ 	.byte	0x08
	.zero		1


	//   ....[15]....
        /*0178*/ 	.word	0x00000340
        /*017c*/ 	.word	0x000000ff
        /*0180*/ 	.word	0x000000f0
        /*0184*/ 	.short	0x0100
        /*0186*/ 	.byte	0x08
	.zero		1


	//   ....[16]....
        /*0188*/ 	.word	0x00000350
        /*018c*/ 	.word	0x000000ff
        /*0190*/ 	.word	0x00000040
        /*0194*/ 	.short	0x0100
        /*0196*/ 	.byte	0x08
	.zero		1


	//   ....[17]....
        /*0198*/ 	.word	0x00000360
        /*019c*/ 	.word	0x000000ff
        /*01a0*/ 	.word	0x000000f8
        /*01a4*/ 	.short	0x0100
        /*01a6*/ 	.byte	0x08
	.zero		1


	//   ....[18]....
        /*01a8*/ 	.word	0x00000370
        /*01ac*/ 	.word	0x000000ff
        /*01b0*/ 	.word	0x00000048
        /*01b4*/ 	.short	0x0100
        /*01b6*/ 	.byte	0x08
	.zero		1


	//   ....[19]....
        /*01b8*/ 	.word	0x00000380
        /*01bc*/ 	.word	0x000000ff
        /*01c0*/ 	.word	0x00000100
        /*01c4*/ 	.short	0x0100
        /*01c6*/ 	.byte	0x08
	.zero		1


	//   ....[20]....
        /*01c8*/ 	.word	0x00000390
        /*01cc*/ 	.word	0x000000ff
        /*01d0*/ 	.word	0x00000050
        /*01d4*/ 	.short	0x0100
        /*01d6*/ 	.byte	0x08
	.zero		1


	//   ....[21]....
        /*01d8*/ 	.word	0x000003a0
        /*01dc*/ 	.word	0x000000ff
        /*01e0*/ 	.word	0x00000108
        /*01e4*/ 	.short	0x0100
        /*01e6*/ 	.byte	0x08
	.zero		1


	//   ....[22]....
        /*01e8*/ 	.word	0x000003b0
        /*01ec*/ 	.word	0x000000ff
        /*01f0*/ 	.word	0x00000058
        /*01f4*/ 	.short	0x0100
        /*01f6*/ 	.byte	0x08
	.zero		1


	//   ....[23]....
        /*01f8*/ 	.word	0x000003c0
        /*01fc*/ 	.word	0x000000ff
        /*0200*/ 	.word	0x00000110
        /*0204*/ 	.short	0x0100
        /*0206*/ 	.byte	0x08
	.zero		1


	//   ....[24]....
        /*0208*/ 	.word	0x000003d0
        /*020c*/ 	.word	0x000000ff
        /*0210*/ 	.word	0x00000060
        /*0214*/ 	.short	0x0100
        /*0216*/ 	.byte	0x08
	.zero		1


	//   ....[25]....
        /*0218*/ 	.word	0x000003e0
        /*021c*/ 	.word	0x000000ff
        /*0220*/ 	.word	0x00000118
        /*0224*/ 	.short	0x0100
        /*0226*/ 	.byte	0x08
	.zero		1


	//   ....[26]....
        /*0228*/ 	.word	0x000003f0
        /*022c*/ 	.word	0x000000ff
        /*0230*/ 	.word	0x00000068
        /*0234*/ 	.short	0x0100
        /*0236*/ 	.byte	0x08
	.zero		1


	//   ....[27]....
        /*0238*/ 	.word	0x00000400
        /*023c*/ 	.word	0x000000ff
        /*0240*/ 	.word	0x00000120
        /*0244*/ 	.short	0x0100
        /*0246*/ 	.byte	0x08
	.zero		1


	//   ....[28]....
        /*0248*/ 	.word	0x00000410
        /*024c*/ 	.word	0x000000ff
        /*0250*/ 	.word	0x00000070
        /*0254*/ 	.short	0x0100
        /*0256*/ 	.byte	0x08
	.zero		1


	//   ....[29]....
        /*0258*/ 	.word	0x00000420
        /*025c*/ 	.word	0x000000ff
        /*0260*/ 	.word	0x00000128
        /*0264*/ 	.short	0x0100
        /*0266*/ 	.byte	0x08
	.zero		1


	//   ....[30]....
        /*0268*/ 	.word	0x00000430
        /*026c*/ 	.word	0x000000ff
        /*0270*/ 	.word	0x00000078
        /*0274*/ 	.short	0x0100
        /*0276*/ 	.byte	0x08
	.zero		1


	//   ....[31]....
        /*0278*/ 	.word	0x00000440
        /*027c*/ 	.word	0x000000ff
        /*0280*/ 	.word	0x00000130
        /*0284*/ 	.short	0x0100
        /*0286*/ 	.byte	0x08
	.zero		1


	//   ....[32]....
        /*0288*/ 	.word	0x00000450
        /*028c*/ 	.word	0x000000ff
        /*0290*/ 	.word	0x00000080
        /*0294*/ 	.short	0x0100
        /*0296*/ 	.byte	0x08
	.zero		1


	//   ....[33]....
        /*0298*/ 	.word	0x00000460
        /*029c*/ 	.word	0x000000ff
        /*02a0*/ 	.word	0x00000138
        /*02a4*/ 	.short	0x0100
        /*02a6*/ 	.byte	0x08
	.zero		1


	//   ....[34]....
        /*02a8*/ 	.word	0x00000470
        /*02ac*/ 	.word	0x000000ff
        /*02b0*/ 	.word	0x00000088
        /*02b4*/ 	.short	0x0100
        /*02b6*/ 	.byte	0x08
	.zero		1


	//   ....[35]....
        /*02b8*/ 	.word	0x00000480
        /*02bc*/ 	.word	0x000000ff
        /*02c0*/ 	.word	0x00000140
        /*02c4*/ 	.short	0x0100
        /*02c6*/ 	.byte	0x08
	.zero		1


	//   ....[36]....
        /*02c8*/ 	.word	0x00000490
        /*02cc*/ 	.word	0x000000ff
        /*02d0*/ 	.word	0x00000090
        /*02d4*/ 	.short	0x0100
        /*02d6*/ 	.byte	0x08
	.zero		1


	//   ....[37]....
        /*02d8*/ 	.word	0x000004a0
        /*02dc*/ 	.word	0x000000ff
        /*02e0*/ 	.word	0x00000148
        /*02e4*/ 	.short	0x0100
        /*02e6*/ 	.byte	0x08
	.zero		1


	//   ....[38]....
        /*02e8*/ 	.word	0x000004b0
        /*02ec*/ 	.word	0x000000ff
        /*02f0*/ 	.word	0x00000098
        /*02f4*/ 	.short	0x0100
        /*02f6*/ 	.byte	0x08
	.zero		1


	//   ....[39]....
        /*02f8*/ 	.word	0x000004c0
        /*02fc*/ 	.word	0x000000ff
        /*0300*/ 	.word	0x00000150
        /*0304*/ 	.short	0x0100
        /*0306*/ 	.byte	0x08
	.zero		1


	//   ....[40]....
        /*0308*/ 	.word	0x000004d0
        /*030c*/ 	.word	0x000000ff
        /*0310*/ 	.word	0x000000a0
        /*0314*/ 	.short	0x0100
        /*0316*/ 	.byte	0x08
	.zero		1


	//   ....[41]....
        /*0318*/ 	.word	0x000004e0
        /*031c*/ 	.word	0x000000ff
        /*0320*/ 	.word	0x00000158
        /*0324*/ 	.short	0x0100
        /*0326*/ 	.byte	0x08
	.zero		1


	//   ....[42]....
        /*0328*/ 	.word	0x000004f0
        /*032c*/ 	.word	0x000000ff
        /*0330*/ 	.word	0x000000a8
        /*0334*/ 	.short	0x0100
        /*0336*/ 	.byte	0x08
	.zero		1


	//   ....[43]....
        /*0338*/ 	.word	0x00000500
        /*033c*/ 	.word	0x000000ff
        /*0340*/ 	.word	0x00000160
        /*0344*/ 	.short	0x0100
        /*0346*/ 	.byte	0x08
	.zero		1


	//   ....[44]....
        /*0348*/ 	.word	0x00000510
        /*034c*/ 	.word	0x000000ff
        /*0350*/ 	.word	0x000000b0
        /*0354*/ 	.short	0x0100
        /*0356*/ 	.byte	0x08
	.zero		1


	//   ....[45]....
        /*0358*/ 	.word	0x00000520
        /*035c*/ 	.word	0x000000ff
        /*0360*/ 	.word	0x00000168
        /*0364*/ 	.short	0x0100
        /*0366*/ 	.byte	0x08
	.zero		1


	//   ....[46]....
        /*0368*/ 	.word	0x000009a0
        /*036c*/ 	.word	0x000000ff
        /*0370*/ 	.word	0x00000180
        /*0374*/ 	.short	0x0100
        /*0376*/ 	.byte	0x06
	.zero		1


	//   ....[47]....
        /*0378*/ 	.word	0x00000a30
        /*037c*/ 	.word	0x000000ff
        /*0380*/ 	.word	0x00000188
        /*0384*/ 	.short	0x0100
        /*0386*/ 	.byte	0x06
	.zero		1


	//   ....[48]....
        /*0388*/ 	.word	0x00001940
        /*038c*/ 	.word	0x00000003
        /*0390*/ 	.word	0x00000000
        /*0394*/ 	.short	0x010a
        /*0396*/ 	.byte	0x3f
	.zero		1


	//   ....[49]....
        /*0398*/ 	.word	0x000019a0
        /*039c*/ 	.word	0x00000003
        /*03a0*/ 	.word	0x00000000
        /*03a4*/ 	.short	0x010a
        /*03a6*/ 	.byte	0x3f
	.zero		1


	//   ....[50]....
        /*03a8*/ 	.word	0x00002070
        /*03ac*/ 	.word	0x000000ff
        /*03b0*/ 	.word	0x00000000
        /*03b4*/ 	.short	0x010a
        /*03b6*/ 	.byte	0x04
	.zero		1


	//   ....[51]....
        /*03b8*/ 	.word	0x000020b0
        /*03bc*/ 	.word	0x000000ff
        /*03c0*/ 	.word	0x00000000
        /*03c4*/ 	.short	0x010a
        /*03c6*/ 	.byte	0x04
	.zero		1


	//   ....[52]....
        /*03c8*/ 	.word	0x00002680
        /*03cc*/ 	.word	0x00000005
        /*03d0*/ 	.word	0x00000000
        /*03d4*/ 	.short	0x0101
        /*03d6*/ 	.byte	0x3f
	.zero		1


	//   ....[53]....
        /*03d8*/ 	.word	0x000028b0
        /*03dc*/ 	.word	0x00000000
        /*03e0*/ 	.word	0x00000000
        /*03e4*/ 	.short	0x0101
        /*03e6*/ 	.byte	0x3f
	.zero		1


	//   ....[54]....
        /*03e8*/ 	.word	0x00009130
        /*03ec*/ 	.word	0x00000017
        /*03f0*/ 	.word	0x000000b8
        /*03f4*/ 	.short	0x010a
        /*03f6*/ 	.byte	0x3f
	.zero		1


	//   ....[55]....
        /*03f8*/ 	.word	0x000094b0
        /*03fc*/ 	.word	0x00000006
        /*0400*/ 	.word	0x00000188
        /*0404*/ 	.short	0x0101
        /*0406*/ 	.byte	0x3f
	.zero		1


	//   ....[56]....
        /*0408*/ 	.word	0x00009c00
        /*040c*/ 	.word	0x00000007
        /*0410*/ 	.word	0x00000000
        /*0414*/ 	.short	0x010a
        /*0416*/ 	.byte	0x3f
	.zero		1


	//   ....[57]....
        /*0418*/ 	.word	0x00009c80
        /*041c*/ 	.word	0x00000006
        /*0420*/ 	.word	0x00000000
        /*0424*/ 	.short	0x010a
        /*0426*/ 	.byte	0x3f
	.zero		1


	//   ....[58]....
        /*0428*/ 	.word	0x00009d10
        /*042c*/ 	.word	0x00000007
        /*0430*/ 	.word	0x00000000
        /*0434*/ 	.short	0x010a
        /*0436*/ 	.byte	0x3f
	.zero		1


	//   ....[59]....
        /*0438*/ 	.word	0x00009da0
        /*043c*/ 	.word	0x00000006
        /*0440*/ 	.word	0x00000000
        /*0444*/ 	.short	0x010a
        /*0446*/ 	.byte	0x3f
	.zero		1


	//   ....[60]....
        /*0448*/ 	.word	0x00009e30
        /*044c*/ 	.word	0x00000007
        /*0450*/ 	.word	0x00000000
        /*0454*/ 	.short	0x010a
        /*0456*/ 	.byte	0x3f
	.zero		1


	//   ....[61]....
        /*0458*/ 	.word	0x00009ec0
        /*045c*/ 	.word	0x00000006
        /*0460*/ 	.word	0x00000000
        /*0464*/ 	.short	0x010a
        /*0466*/ 	.byte	0x3f
	.zero		1


	//   ....[62]....
        /*0468*/ 	.word	0x00009f50
        /*046c*/ 	.word	0x00000007
        /*0470*/ 	.word	0x00000000
        /*0474*/ 	.short	0x010a
        /*0476*/ 	.byte	0x3f
	.zero		1


	//   ....[63]....
        /*0478*/ 	.word	0x00009fe0
        /*047c*/ 	.word	0x00000006
        /*0480*/ 	.word	0x00000000
        /*0484*/ 	.short	0x010a
        /*0486*/ 	.byte	0x3f
	.zero		1


	//   ....[64]....
        /*0488*/ 	.word	0x0000a070
        /*048c*/ 	.word	0x00000007
        /*0490*/ 	.word	0x00000000
        /*0494*/ 	.short	0x010a
        /*0496*/ 	.byte	0x3f
	.zero		1


	//   ....[65]....
        /*0498*/ 	.word	0x0000a100
        /*049c*/ 	.word	0x00000006
        /*04a0*/ 	.word	0x00000000
        /*04a4*/ 	.short	0x010a
        /*04a6*/ 	.byte	0x3f
	.zero		1


	//   ....[66]....
        /*04a8*/ 	.word	0x0000a190
        /*04ac*/ 	.word	0x00000007
        /*04b0*/ 	.word	0x00000000
        /*04b4*/ 	.short	0x010a
        /*04b6*/ 	.byte	0x3f
	.zero		1


	//   ....[67]....
        /*04b8*/ 	.word	0x0000a220
        /*04bc*/ 	.word	0x00000006
        /*04c0*/ 	.word	0x00000000
        /*04c4*/ 	.short	0x010a
        /*04c6*/ 	.byte	0x3f
	.zero		1


	//   ....[68]....
        /*04c8*/ 	.word	0x0000a2b0
        /*04cc*/ 	.word	0x00000007
        /*04d0*/ 	.word	0x00000000
        /*04d4*/ 	.short	0x010a
        /*04d6*/ 	.byte	0x3f
	.zero		1


	//   ....[69]....
        /*04d8*/ 	.word	0x0000a340
        /*04dc*/ 	.word	0x00000006
        /*04e0*/ 	.word	0x00000000
        /*04e4*/ 	.short	0x010a
        /*04e6*/ 	.byte	0x3f
	.zero		1


	//   ....[70]....
        /*04e8*/ 	.word	0x0000a3d0
        /*04ec*/ 	.word	0x00000007
        /*04f0*/ 	.word	0x00000000
        /*04f4*/ 	.short	0x010a
        /*04f6*/ 	.byte	0x3f
	.zero		1


	//   ....[71]....
        /*04f8*/ 	.word	0x0000a460
        /*04fc*/ 	.word	0x00000006
        /*0500*/ 	.word	0x00000000
        /*0504*/ 	.short	0x010a
        /*0506*/ 	.byte	0x3f
	.zero		1


	//   ....[72]....
        /*0508*/ 	.word	0x0000a4f0
        /*050c*/ 	.word	0x00000007
        /*0510*/ 	.word	0x00000000
        /*0514*/ 	.short	0x010a
        /*0516*/ 	.byte	0x3f
	.zero		1


	//   ....[73]....
        /*0518*/ 	.word	0x0000a580
        /*051c*/ 	.word	0x00000006
        /*0520*/ 	.word	0x00000000
        /*0524*/ 	.short	0x010a
        /*0526*/ 	.byte	0x3f
	.zero		1


	//   ....[74]....
        /*0528*/ 	.word	0x0000a610
        /*052c*/ 	.word	0x00000007
        /*0530*/ 	.word	0x00000000
        /*0534*/ 	.short	0x010a
        /*0536*/ 	.byte	0x3f
	.zero		1


	//   ....[75]....
        /*0538*/ 	.word	0x0000a6a0
        /*053c*/ 	.word	0x00000006
        /*0540*/ 	.word	0x00000000
        /*0544*/ 	.short	0x010a
        /*0546*/ 	.byte	0x3f
	.zero		1


	//   ....[76]....
        /*0548*/ 	.word	0x0000a730
        /*054c*/ 	.word	0x00000007
        /*0550*/ 	.word	0x00000000
        /*0554*/ 	.short	0x010a
        /*0556*/ 	.byte	0x3f
	.zero		1


	//   ....[77]....
        /*0558*/ 	.word	0x0000a7c0
        /*055c*/ 	.word	0x00000006
        /*0560*/ 	.word	0x00000000
        /*0564*/ 	.short	0x010a
        /*0566*/ 	.byte	0x3f
	.zero		1


	//   ....[78]....
        /*0568*/ 	.word	0x0000a850
        /*056c*/ 	.word	0x00000005
        /*0570*/ 	.word	0x00000000
        /*0574*/ 	.short	0x010a
        /*0576*/ 	.byte	0x3f
	.zero		1


	//   ....[79]....
        /*0578*/ 	.word	0x0000a8b0
        /*057c*/ 	.word	0x00000003
        /*0580*/ 	.word	0x00000000
        /*0584*/ 	.short	0x010a
        /*0586*/ 	.byte	0x3f
	.zero		1


	//   ....[80]....
        /*0588*/ 	.word	0x0000a910
        /*058c*/ 	.word	0x00000005
        /*0590*/ 	.word	0x00000000
        /*0594*/ 	.short	0x010a
        /*0596*/ 	.byte	0x3f
	.zero		1


	//   ....[81]....
        /*0598*/ 	.word	0x0000a9e0
        /*059c*/ 	.word	0x00000017
        /*05a0*/ 	.word	0x000000b8
        /*05a4*/ 	.short	0x010a
        /*05a6*/ 	.byte	0x3f
	.zero		1


	//   ....[82]....
        /*05a8*/ 	.word	0x0000aab0
        /*05ac*/ 	.word	0x00000007
        /*05b0*/ 	.word	0x00000000
        /*05b4*/ 	.short	0x010a
        /*05b6*/ 	.byte	0x3f
	.zero		1


	//   ....[83]....
        /*05b8*/ 	.word	0x0000ab00
        /*05bc*/ 	.word	0x00000006
        /*05c0*/ 	.word	0x00000000
        /*05c4*/ 	.short	0x010a
        /*05c6*/ 	.byte	0x3f
	.zero		1


	//   ....[84]....
        /*05c8*/ 	.word	0x0000ab50
        /*05cc*/ 	.word	0x00000007
        /*05d0*/ 	.word	0x00000000
        /*05d4*/ 	.short	0x010a
        /*05d6*/ 	.byte	0x3f
	.zero		1


	//   ....[85]....
        /*05d8*/ 	.word	0x0000aba0
        /*05dc*/ 	.word	0x00000006
        /*05e0*/ 	.word	0x00000000
        /*05e4*/ 	.short	0x010a
        /*05e6*/ 	.byte	0x3f
	.zero		1


	//   ....[86]....
        /*05e8*/ 	.word	0x0000abf0
        /*05ec*/ 	.word	0x00000007
        /*05f0*/ 	.word	0x00000000
        /*05f4*/ 	.short	0x010a
        /*05f6*/ 	.byte	0x3f
	.zero		1


	//   ....[87]....
        /*05f8*/ 	.word	0x0000ac40
        /*05fc*/ 	.word	0x00000006
        /*0600*/ 	.word	0x00000000
        /*0604*/ 	.short	0x010a
        /*0606*/ 	.byte	0x3f
	.zero		1


	//   ....[88]....
        /*0608*/ 	.word	0x0000ac90
        /*060c*/ 	.word	0x00000007
        /*0610*/ 	.word	0x00000000
        /*0614*/ 	.short	0x010a
        /*0616*/ 	.byte	0x3f
	.zero		1


	//   ....[89]....
        /*0618*/ 	.word	0x0000ace0
        /*061c*/ 	.word	0x00000006
        /*0620*/ 	.word	0x00000000
        /*0624*/ 	.short	0x010a
        /*0626*/ 	.byte	0x3f
	.zero		1


	//   ....[90]....
        /*0628*/ 	.word	0x0000ad30
        /*062c*/ 	.word	0x00000007
        /*0630*/ 	.word	0x00000000
        /*0634*/ 	.short	0x010a
        /*0636*/ 	.byte	0x3f
	.zero		1


	//   ....[91]....
        /*0638*/ 	.word	0x0000ad80
        /*063c*/ 	.word	0x00000006
        /*0640*/ 	.word	0x00000000
        /*0644*/ 	.short	0x010a
        /*0646*/ 	.byte	0x3f
	.zero		1


	//   ....[92]....
        /*0648*/ 	.word	0x0000add0
        /*064c*/ 	.word	0x00000007
        /*0650*/ 	.word	0x00000000
        /*0654*/ 	.short	0x010a
        /*0656*/ 	.byte	0x3f
	.zero		1


	//   ....[93]....
        /*0658*/ 	.word	0x0000ae20
        /*065c*/ 	.word	0x00000006
        /*0660*/ 	.word	0x00000000
        /*0664*/ 	.short	0x010a
        /*0666*/ 	.byte	0x3f
	.zero		1


	//   ....[94]....
        /*0668*/ 	.word	0x0000ae70
        /*066c*/ 	.word	0x00000007
        /*0670*/ 	.word	0x00000000
        /*0674*/ 	.short	0x010a
        /*0676*/ 	.byte	0x3f
	.zero		1


	//   ....[95]....
        /*0678*/ 	.word	0x0000aec0
        /*067c*/ 	.word	0x00000006
        /*0680*/ 	.word	0x00000000
        /*0684*/ 	.short	0x010a
        /*0686*/ 	.byte	0x3f
	.zero		1


	//   ....[96]....
        /*0688*/ 	.word	0x0000af10
        /*068c*/ 	.word	0x00000007
        /*0690*/ 	.word	0x00000000
        /*0694*/ 	.short	0x010a
        /*0696*/ 	.byte	0x3f
	.zero		1


	//   ....[97]....
        /*0698*/ 	.word	0x0000af60
        /*069c*/ 	.word	0x00000006
        /*06a0*/ 	.word	0x00000000
        /*06a4*/ 	.short	0x010a
        /*06a6*/ 	.byte	0x3f
	.zero		1


	//   ....[98]....
        /*06a8*/ 	.word	0x0000afb0
        /*06ac*/ 	.word	0x00000007
        /*06b0*/ 	.word	0x00000000
        /*06b4*/ 	.short	0x010a
        /*06b6*/ 	.byte	0x3f
	.zero		1


	//   ....[99]....
        /*06b8*/ 	.word	0x0000b000
        /*06bc*/ 	.word	0x00000006
        /*06c0*/ 	.word	0x00000000
        /*06c4*/ 	.short	0x010a
        /*06c6*/ 	.byte	0x3f
	.zero		1


	//   ....[100]....
        /*06c8*/ 	.word	0x0000b050
        /*06cc*/ 	.word	0x00000007
        /*06d0*/ 	.word	0x00000000
        /*06d4*/ 	.short	0x010a
        /*06d6*/ 	.byte	0x3f
	.zero		1


	//   ....[101]....
        /*06d8*/ 	.word	0x0000b0a0
        /*06dc*/ 	.word	0x00000006
        /*06e0*/ 	.word	0x00000000
        /*06e4*/ 	.short	0x010a
        /*06e6*/ 	.byte	0x3f
	.zero		1


	//   ....[102]....
        /*06e8*/ 	.word	0x0000b0f0
        /*06ec*/ 	.word	0x00000007
        /*06f0*/ 	.word	0x00000000
        /*06f4*/ 	.short	0x010a
        /*06f6*/ 	.byte	0x3f
	.zero		1


	//   ....[103]....
        /*06f8*/ 	.word	0x0000b140
        /*06fc*/ 	.word	0x00000006
        /*0700*/ 	.word	0x00000000
        /*0704*/ 	.short	0x010a
        /*0706*/ 	.byte	0x3f
	.zero		1


	//----- nvinfo : EIATTR_NUM_MBARRIERS
	.align		4
.L_35:
        /*0708*/ 	.byte	0x03, 0x38
        /*070a*/ 	.short	0x0030


	//----- nvinfo : EIATTR_EXIT_INSTR_OFFSETS
	.align		4
        /*070c*/ 	.byte	0x04, 0x1c
        /*070e*/ 	.short	(.L_37 - .L_36)


	//   ....[0]....
.L_36:
        /*0710*/ 	.word	0x00000c60


	//   ....[1]....
        /*0714*/ 	.word	0x00001480


	//   ....[2]....
        /*0718*/ 	.word	0x000088b0


	//   ....[3]....
        /*071c*/ 	.word	0x00008e10


	//   ....[4]....
        /*0720*/ 	.word	0x0000a8a0


	//----- nvinfo : EIATTR_MAX_THREADS
	.align		4
.L_37:
        /*0724*/ 	.byte	0x04, 0x05
        /*0726*/ 	.short	(.L_39 - .L_38)
.L_38:
        /*0728*/ 	.word	0x00000180
        /*072c*/ 	.word	0x00000001
        /*0730*/ 	.word	0x00000001


	//----- nvinfo : EIATTR_CRS_STACK_SIZE
	.align		4
.L_39:
        /*0734*/ 	.byte	0x04, 0x1e
        /*0736*/ 	.short	(.L_41 - .L_40)
.L_40:
        /*0738*/ 	.word	0x00000000


	//----- nvinfo : EIATTR_CBANK_PARAM_SIZE
	.align		4
.L_41:
        /*073c*/ 	.byte	0x03, 0x19
        /*073e*/ 	.short	0x0470


	//----- nvinfo : EIATTR_PARAM_CBANK
	.align		4
        /*0740*/ 	.byte	0x04, 0x0a
        /*0742*/ 	.short	(.L_43 - .L_42)
	.align		4
.L_42:
        /*0744*/ 	.word	index@(.nv.constant0._ZN7cutlass13device_kernelINS_4gemm6kernel13GemmUniversalIN4cute5tupleIJiiiiEEENS1_10collective13CollectiveMmaINS1_34MainloopSm90TmaGmmaWarpSpecializedILi23ENS5_IJNS4_1CILi2EEENSA_ILi1EEESC_EEENS1_35KernelTmaWarpSpecializedCooperativeEEENS5_IJNSA_ILi192EEENSA_ILi112EEENSA_ILi32EEEEEEaNS5_IJlSC_lEEEaSK_NS4_8TiledMMAINS4_8MMA_AtomIJNS4_4SM904GMMA26MMA_64x16x32_S32S8S8_SS_TNEEEENS4_6LayoutISD_NS5_IJSC_NSA_ILi0EEESS_EEEEENS5_IJNS4_10UnderscoreESV_SV_EEEEENS4_13SM90_TMA_LOADENS4_14ComposedLayoutINS4_7SwizzleILi1ELi4ELi3EEENS4_18smem_ptr_flag_bitsILi8EEENSR_INS5_IJNSA_ILi8EEESI_EEENS5_IJSI_SC_EEEEEEEvNS4_8identityENS4_23SM90_TMA_LOAD_MULTICASTES18_vS19_EENS_8epilogue10collective6detail29Sm90TmaWarpSpecializedAdapterINS1D_15DefaultEpilogueIaSK_SK_NS1C_6thread17LinearCombinationIaLi1EiiLNS1H_9ScaleType4KindE0ELNS_15FloatRoundStyleE2EaEENS1_15EpilogueDefaultEEEEEvvEEEEvNT_6ParamsE)
        /*0748*/ 	.short	0x0210
        /*074a*/ 	.short	0x0470


	//----- nvinfo : EIATTR_SW_WAR
	.align		4
.L_43:
        /*074c*/ 	.byte	0x04, 0x36
        /*074e*/ 	.short	(.L_45 - .L_44)
.L_44:
        /*0750*/ 	.word	0x00000008
.L_45:


//--------------------- .nv.callgraph             --------------------------
	.section	.nv.callgraph,"",@"SHT_CUDA_CALLGRAPH"
	.align	4
	.sectionentsize	8
	.align		4
        /*0000*/ 	.word	0x00000000
	.align		4
        /*0004*/ 	.word	0xffffffff
	.align		4
        /*0008*/ 	.word	index@(_ZN7cutlass13device_kernelINS_4gemm6kernel13GemmUniversalIN4cute5tupleIJiiiiEEENS1_10collective13CollectiveMmaINS1_34MainloopSm90TmaGmmaWarpSpecializedILi23ENS5_IJNS4_1CILi2EEENSA_ILi1EEESC_EEENS1_35KernelTmaWarpSpecializedCooperativeEEENS5_IJNSA_ILi192EEENSA_ILi112EEENSA_ILi32EEEEEEaNS5_IJlSC_lEEEaSK_NS4_8TiledMMAINS4_8MMA_AtomIJNS4_4SM904GMMA26MMA_64x16x32_S32S8S8_SS_TNEEEENS4_6LayoutISD_NS5_IJSC_NSA_ILi0EEESS_EEEEENS5_IJNS4_10UnderscoreESV_SV_EEEEENS4_13SM90_TMA_LOADENS4_14ComposedLayoutINS4_7SwizzleILi1ELi4ELi3EEENS4_18smem_ptr_flag_bitsILi8EEENSR_INS5_IJNSA_ILi8EEESI_EEENS5_IJSI_SC_EEEEEEEvNS4_8identityENS4_23SM90_TMA_LOAD_MULTICASTES18_vS19_EENS_8epilogue10collective6detail29Sm90TmaWarpSpecializedAdapterINS1D_15DefaultEpilogueIaSK_SK_NS1C_6thread17LinearCombinationIaLi1EiiLNS1H_9ScaleType4KindE0ELNS_15FloatRoundStyleE2EaEENS1_15EpilogueDefaultEEEEEvvEEEEvNT_6ParamsE)
	.align		4
        /*000c*/ 	.word	index@(__assertfail)
	.align		4
        /*0010*/ 	.word	0x00000000
	.align		4
        /*0014*/ 	.word	0xfffffffe
	.align		4
        /*0018*/ 	.word	0x00000000
	.align		4
        /*001c*/ 	.word	0xfffffffd
	.align		4
        /*0020*/ 	.word	0x00000000
	.align		4
        /*0024*/ 	.word	0xfffffffc


//--------------------- .nv.constant4             --------------------------
	.section	.nv.constant4,"a",@progbits
	.align	8
	.align		8
.nv.constant4:
        /*0000*/ 	.dword	__assertfail
	.align		8
        /*0008*/ 	.dword	__unnamed_1
	.align		8
        /*0010*/ 	.dword	_ZN40_INTERNAL_9aee3dcf_4_k_cu_967136bd_116484cuda3std3__45__cpo5beginE
	.align		8
        /*0018*/ 	.dword	_ZN40_INTERNAL_9aee3dcf_4_k_cu_967136bd_116484cuda3std3__45__cpo3endE
	.align		8
        /*0020*/ 	.dword	_ZN40_INTERNAL_9aee3dcf_4_k_cu_967136bd_116484cuda3std3__45__cpo6cbeginE
	.align		8
        /*0028*/ 	.dword	_ZN40_INTERNAL_9aee3dcf_4_k_cu_967136bd_116484cuda3std3__45__cpo4cendE
	.align		8
        /*0030*/ 	.dword	_ZN40_INTERNAL_9aee3dcf_4_k_cu_967136bd_116484cuda3std3__442_GLOBAL__N__9aee3dcf_4_k_cu_967136bd_116486ignoreE
	.align		8
        /*0038*/ 	.dword	_ZN40_INTERNAL_9aee3dcf_4_k_cu_967136bd_116484cuda3std3__419piecewise_constructE
	.align		8
        /*0040*/ 	.dword	_ZN40_INTERNAL_9aee3dcf_4_k_cu_967136bd_116484cuda3std3__48in_placeE
	.align		8
        /*0048*/ 	.dword	_ZN40_INTERNAL_9aee3dcf_4_k_cu_967136bd_116484cuda3std6ranges3__45__cpo4swapE
	.align		8
        /*0050*/ 	.dword	_ZN40_INTERNAL_9aee3dcf_4_k_cu_967136bd_116484cuda3std6ranges3__45__cpo9iter_moveE
	.align		8
        /*0058*/ 	.dword	_ZN40_INTERNAL_9aee3dcf_4_k_cu_967136bd_116484cute7productE
	.align		8
        /*0060*/ 	.dword	_ZN40_INTERNAL_9aee3dcf_4_k_cu_967136bd_116484cute1_E
	.align		8
        /*0068*/ 	.dword	$str$22
	.align		8
        /*0070*/ 	.dword	$str$23


//--------------------- .text._ZN7cutlass13device_kernelINS_4gemm6kernel13GemmUniversalIN4cute5tupleIJiiiiEEENS1_10collective13CollectiveMmaINS1_34MainloopSm90TmaGmmaWarpSpecializedILi23ENS5_IJNS4_1CILi2EEENSA_ILi1EEESC_EEENS1_35KernelTmaWarpSpecializedCooperativeEEENS5_IJNSA_ILi192EEENSA_ILi112EEENSA_ILi32EEEEEEaNS5_IJlSC_lEEEaSK_NS4_8TiledMMAINS4_8MMA_AtomIJNS4_4SM904GMMA26MMA_64x16x32_S32S8S8_SS_TNEEEENS4_6LayoutISD_NS5_IJSC_NSA_ILi0EEESS_EEEEENS5_IJNS4_10UnderscoreESV_SV_EEEEENS4_13SM90_TMA_LOADENS4_14ComposedLayoutINS4_7SwizzleILi1ELi4ELi3EEENS4_18smem_ptr_flag_bitsILi8EEENSR_INS5_IJNSA_ILi8EEESI_EEENS5_IJSI_SC_EEEEEEEvNS4_8identityENS4_23SM90_TMA_LOAD_MULTICASTES18_vS19_EENS_8epilogue10collective6detail29Sm90TmaWarpSpecializedAdapterINS1D_15DefaultEpilogueIaSK_SK_NS1C_6thread17LinearCombinationIaLi1EiiLNS1H_9ScaleType4KindE0ELNS_15FloatRoundStyleE2EaEENS1_15EpilogueDefaultEEEEEvvEEEEvNT_6ParamsE --------------------------
	.section	.text._ZN7cutlass13device_kernelINS_4gemm6kernel13GemmUniversalIN4cute5tupleIJiiiiEEENS1_10collective13CollectiveMmaINS1_34MainloopSm90TmaGmmaWarpSpecializedILi23ENS5_IJNS4_1CILi2EEENSA_ILi1EEESC_EEENS1_35KernelTmaWarpSpecializedCooperativeEEENS5_IJNSA_ILi192EEENSA_ILi112EEENSA_ILi32EEEEEEaNS5_IJlSC_lEEEaSK_NS4_8TiledMMAINS4_8MMA_AtomIJNS4_4SM904GMMA26MMA_64x16x32_S32S8S8_SS_TNEEEENS4_6LayoutISD_NS5_IJSC_NSA_ILi0EEESS_EEEEENS5_IJNS4_10UnderscoreESV_SV_EEEEENS4_13SM90_TMA_LOADENS4_14ComposedLayoutINS4_7SwizzleILi1ELi4ELi3EEENS4_18smem_ptr_flag_bitsILi8EEENSR_INS5_IJNSA_ILi8EEESI_EEENS5_IJSI_SC_EEEEEEEvNS4_8identityENS4_23SM90_TMA_LOAD_MULTICASTES18_vS19_EENS_8epilogue10collective6detail29Sm90TmaWarpSpecializedAdapterINS1D_15DefaultEpilogueIaSK_SK_NS1C_6thread17LinearCombinationIaLi1EiiLNS1H_9ScaleType4KindE0ELNS_15FloatRoundStyleE2EaEENS1_15EpilogueDefaultEEEEEvvEEEEvNT_6ParamsE,"ax",@progbits
	.align	128
.text._ZN7cutlass13device_kernelINS_4gemm6kernel13GemmUniversalIN4cute5tupleIJiiiiEEENS1_10collective13CollectiveMmaINS1_34MainloopSm90TmaGmmaWarpSpecializedILi23ENS5_IJNS4_1CILi2EEENSA_ILi1EEESC_EEENS1_35KernelTmaWarpSpecializedCooperativeEEENS5_IJNSA_ILi192EEENSA_ILi112EEENSA_ILi32EEEEEEaNS5_IJlSC_lEEEaSK_NS4_8TiledMMAINS4_8MMA_AtomIJNS4_4SM904GMMA26MMA_64x16x32_S32S8S8_SS_TNEEEENS4_6LayoutISD_NS5_IJSC_NSA_ILi0EEESS_EEEEENS5_IJNS4_10UnderscoreESV_SV_EEEEENS4_13SM90_TMA_LOADENS4_14ComposedLayoutINS4_7SwizzleILi1ELi4ELi3EEENS4_18smem_ptr_flag_bitsILi8EEENSR_INS5_IJNSA_ILi8EEESI_EEENS5_IJSI_SC_EEEEEEEvNS4_8identityENS4_23SM90_TMA_LOAD_MULTICASTES18_vS19_EENS_8epilogue10collective6detail29Sm90TmaWarpSpecializedAdapterINS1D_15DefaultEpilogueIaSK_SK_NS1C_6thread17LinearCombinationIaLi1EiiLNS1H_9ScaleType4KindE0ELNS_15FloatRoundStyleE2EaEENS1_15EpilogueDefaultEEEEEvvEEEEvNT_6ParamsE:
        .type           _ZN7cutlass13device_kernelINS_4gemm6kernel13GemmUniversalIN4cute5tupleIJiiiiEEENS1_10collective13CollectiveMmaINS1_34MainloopSm90TmaGmmaWarpSpecializedILi23ENS5_IJNS4_1CILi2EEENSA_ILi1EEESC_EEENS1_35KernelTmaWarpSpecializedCooperativeEEENS5_IJNSA_ILi192EEENSA_ILi112EEENSA_ILi32EEEEEEaNS5_IJlSC_lEEEaSK_NS4_8TiledMMAINS4_8MMA_AtomIJNS4_4SM904GMMA26MMA_64x16x32_S32S8S8_SS_TNEEEENS4_6LayoutISD_NS5_IJSC_NSA_ILi0EEESS_EEEEENS5_IJNS4_10UnderscoreESV_SV_EEEEENS4_13SM90_TMA_LOADENS4_14ComposedLayoutINS4_7SwizzleILi1ELi4ELi3EEENS4_18smem_ptr_flag_bitsILi8EEENSR_INS5_IJNSA_ILi8EEESI_EEENS5_IJSI_SC_EEEEEEEvNS4_8identityENS4_23SM90_TMA_LOAD_MULTICASTES18_vS19_EENS_8epilogue10collective6detail29Sm90TmaWarpSpecializedAdapterINS1D_15DefaultEpilogueIaSK_SK_NS1C_6thread17LinearCombinationIaLi1EiiLNS1H_9ScaleType4KindE0ELNS_15FloatRoundStyleE2EaEENS1_15EpilogueDefaultEEEEEvvEEEEvNT_6ParamsE,@function
        .size           _ZN7cutlass13device_kernelINS_4gemm6kernel13GemmUniversalIN4cute5tupleIJiiiiEEENS1_10collective13CollectiveMmaINS1_34MainloopSm90TmaGmmaWarpSpecializedILi23ENS5_IJNS4_1CILi2EEENSA_ILi1EEESC_EEENS1_35KernelTmaWarpSpecializedCooperativeEEENS5_IJNSA_ILi192EEENSA_ILi112EEENSA_ILi32EEEEEEaNS5_IJlSC_lEEEaSK_NS4_8TiledMMAINS4_8MMA_AtomIJNS4_4SM904GMMA26MMA_64x16x32_S32S8S8_SS_TNEEEENS4_6LayoutISD_NS5_IJSC_NSA_ILi0EEESS_EEEEENS5_IJNS4_10UnderscoreESV_SV_EEEEENS4_13SM90_TMA_LOADENS4_14ComposedLayoutINS4_7SwizzleILi1ELi4ELi3EEENS4_18smem_ptr_flag_bitsILi8EEENSR_INS5_IJNSA_ILi8EEESI_EEENS5_IJSI_SC_EEEEEEEvNS4_8identityENS4_23SM90_TMA_LOAD_MULTICASTES18_vS19_EENS_8epilogue10collective6detail29Sm90TmaWarpSpecializedAdapterINS1D_15DefaultEpilogueIaSK_SK_NS1C_6thread17LinearCombinationIaLi1EiiLNS1H_9ScaleType4KindE0ELNS_15FloatRoundStyleE2EaEENS1_15EpilogueDefaultEEEEEvvEEEEvNT_6ParamsE,(.L_x_338 - _ZN7cutlass13device_kernelINS_4gemm6kernel13GemmUniversalIN4cute5tupleIJiiiiEEENS1_10collective13CollectiveMmaINS1_34MainloopSm90TmaGmmaWarpSpecializedILi23ENS5_IJNS4_1CILi2EEENSA_ILi1EEESC_EEENS1_35KernelTmaWarpSpecializedCooperativeEEENS5_IJNSA_ILi192EEENSA_ILi112EEENSA_ILi32EEEEEEaNS5_IJlSC_lEEEaSK_NS4_8TiledMMAINS4_8MMA_AtomIJNS4_4SM904GMMA26MMA_64x16x32_S32S8S8_SS_TNEEEENS4_6LayoutISD_NS5_IJSC_NSA_ILi0EEESS_EEEEENS5_IJNS4_10UnderscoreESV_SV_EEEEENS4_13SM90_TMA_LOADENS4_14ComposedLayoutINS4_7SwizzleILi1ELi4ELi3EEENS4_18smem_ptr_flag_bitsILi8EEENSR_INS5_IJNSA_ILi8EEESI_EEENS5_IJSI_SC_EEEEEEEvNS4_8identityENS4_23SM90_TMA_LOAD_MULTICASTES18_vS19_EENS_8epilogue10collective6detail29Sm90TmaWarpSpecializedAdapterINS1D_15DefaultEpilogueIaSK_SK_NS1C_6thread17LinearCombinationIaLi1EiiLNS1H_9ScaleType4KindE0ELNS_15FloatRoundStyleE2EaEENS1_15EpilogueDefaultEEEEEvvEEEEvNT_6ParamsE)
        .other          _ZN7cutlass13device_kernelINS_4gemm6kernel13GemmUniversalIN4cute5tupleIJiiiiEEENS1_10collective13CollectiveMmaINS1_34MainloopSm90TmaGmmaWarpSpecializedILi23ENS5_IJNS4_1CILi2EEENSA_ILi1EEESC_EEENS1_35KernelTmaWarpSpecializedCooperativeEEENS5_IJNSA_ILi192EEENSA_ILi112EEENSA_ILi32EEEEEEaNS5_IJlSC_lEEEaSK_NS4_8TiledMMAINS4_8MMA_AtomIJNS4_4SM904GMMA26MMA_64x16x32_S32S8S8_SS_TNEEEENS4_6LayoutISD_NS5_IJSC_NSA_ILi0EEESS_EEEEENS5_IJNS4_10UnderscoreESV_SV_EEEEENS4_13SM90_TMA_LOADENS4_14ComposedLayoutINS4_7SwizzleILi1ELi4ELi3EEENS4_18smem_ptr_flag_bitsILi8EEENSR_INS5_IJNSA_ILi8EEESI_EEENS5_IJSI_SC_EEEEEEEvNS4_8identityENS4_23SM90_TMA_LOAD_MULTICASTES18_vS19_EENS_8epilogue10collective6detail29Sm90TmaWarpSpecializedAdapterINS1D_15DefaultEpilogueIaSK_SK_NS1C_6thread17LinearCombinationIaLi1EiiLNS1H_9ScaleType4KindE0ELNS_15FloatRoundStyleE2EaEENS1_15EpilogueDefaultEEEEEvvEEEEvNT_6ParamsE,@"STO_CUDA_ENTRY STV_DEFAULT"
_ZN7cutlass13device_kernelINS_4gemm6kernel13GemmUniversalIN4cute5tupleIJiiiiEEENS1_10collective13CollectiveMmaINS1_34MainloopSm90TmaGmmaWarpSpecializedILi23ENS5_IJNS4_1CILi2EEENSA_ILi1EEESC_EEENS1_35KernelTmaWarpSpecializedCooperativeEEENS5_IJNSA_ILi192EEENSA_ILi112EEENSA_ILi32EEEEEEaNS5_IJlSC_lEEEaSK_NS4_8TiledMMAINS4_8MMA_AtomIJNS4_4SM904GMMA26MMA_64x16x32_S32S8S8_SS_TNEEEENS4_6LayoutISD_NS5_IJSC_NSA_ILi0EEESS_EEEEENS5_IJNS4_10UnderscoreESV_SV_EEEEENS4_13SM90_TMA_LOADENS4_14ComposedLayoutINS4_7SwizzleILi1ELi4ELi3EEENS4_18smem_ptr_flag_bitsILi8EEENSR_INS5_IJNSA_ILi8EEESI_EEENS5_IJSI_SC_EEEEEEEvNS4_8identityENS4_23SM90_TMA_LOAD_MULTICASTES18_vS19_EENS_8epilogue10collective6detail29Sm90TmaWarpSpecializedAdapterINS1D_15DefaultEpilogueIaSK_SK_NS1C_6thread17LinearCombinationIaLi1EiiLNS1H_9ScaleType4KindE0ELNS_15FloatRoundStyleE2EaEENS1_15EpilogueDefaultEEEEEvvEEEEvNT_6ParamsE:
[----:B------:R-:W0:Y:S01]  /*0000*/  LDC R1, c[0x0][0x28] ;  /* 0x00000a00ff017b82 */ /* 0x000e220000000800 */
[----:B------:R-:W1:Y:S01]  /*0010*/  S2R R144, SR_TID.X ;  /* 0x0000000000907919 */ /* 0x000e620000002100 */
[----:B------:R-:W-:Y:S01]  /*0020*/  ELECT P0, URZ, PT ;  /* 0x00000000003f782f */ /* 0x000fe20003800000 */
[----:B------:R-:W-:Y:S01]  /*0030*/  BSSY B0, `(.L_x_0) ;  /* 0x000000f000007945 */ /* 0x000fe20003800000 */
[--C-:B-1----:R-:W-:Y:S02]  /*0040*/  SHF.R.U32.HI R0, RZ, 0x5, R144.reuse ;  /* 0x00000005ff007819 */ /* 0x102fe40000011690 */
[----:B------:R-:W-:-:S03]  /*0050*/  SHF.R.U32.HI R7, RZ, 0x7, R144 ;  /* 0x00000007ff077819 */ /* 0x000fc60000011690 */
[----:B------:R-:W1:Y:S04]  /*0060*/  SHFL.IDX PT, R3, R0, RZ, 0x1f ;  /* 0x00001fff00037589 */ /* 0x000e6800000e0000 */
[----:B------:R2:W3:Y:S01]  /*0070*/  SHFL.IDX PT, R2, R7, RZ, 0x1f ;  /* 0x00001fff07027589 */ /* 0x0004e200000e0000 */
[----:B-1----:R-:W-:-:S13]  /*0080*/  ISETP.NE.OR P0, PT, R3, RZ, !P0 ;  /* 0x000000ff0300720c */ /* 0x002fda0004705670 */
[----:B0-23--:R-:W-:Y:S05]  /*0090*/  @P0 BRA `(.L_x_1) ;  /* 0x0000000000200947 */ /* 0x00dfea0003800000 */
[----:B------:R-:W-:Y:S02]  /*00a0*/  ULDC.64 UR4, c[0x0][0x198] ;  /* 0x0000660000047ab9 */ /* 0x000fe40000000a00 */
[----:B------:R-:W-:Y:S02]  /*00b0*/  UIADD3 UR6, UP0, UR4, 0xf0, URZ ;  /* 0x000000f004067890 */ /* 0x000fe4000ff1e03f */
[----:B------:R-:W-:Y:S02]  /*00c0*/  UIADD3 UR4, UP1, UR4, 0x1f0, URZ ;  /* 0x000001f004047890 */ /* 0x000fe4000ff3e03f */
[----:B------:R-:W-:Y:S02]  /*00d0*/  UIADD3.X UR7, URZ, UR5, URZ, UP0, !UPT ;  /* 0x000000053f077290 */ /* 0x000fe400087fe43f */
[----:B------:R-:W-:-:S07]  /*00e0*/  UIADD3.X UR5, URZ, UR5, URZ, UP1, !UPT ;  /* 0x000000053f057290 */ /* 0x000fce0008ffe43f */
[----:B------:R0:W-:Y:S02]  /*00f0*/  UTMACCTL.PF [UR6] ;  /* 0x00000000060079b9 */ /* 0x0001e40008040000 */
[----:B------:R0:W-:Y:S02]  /*0100*/  UTMACCTL.PF [UR4] ;  /* 0x00000000040079b9 */ /* 0x0001e40008040000 */
[----:B0-----:R-:W-:Y:S01]  /*0110*/  NOP ;  /* 0x0000000000007918 */ /* 0x001fe20000000000 */
.L_x_1:
[----:B------:R-:W-:Y:S05]  /*0120*/  BSYNC B0 ;  /* 0x0000000000007941 */ /* 0x000fea0003800000 */
.L_x_0:
[----:B------:R-:W0:Y:S02]  /*0130*/  SHFL.IDX PT, R5, R0, RZ, 0x1f ;  /* 0x00001fff00057589 */ /* 0x000e2400000e0000 */
[----:B0-----:R-:W-:-:S13]  /*0140*/  ISETP.NE.AND P0, PT, R5, RZ, PT ;  /* 0x000000ff0500720c */ /* 0x001fda0003f05270 */
[----:B------:R-:W-:Y:S05]  /*0150*/  @P0 BRA `(.L_x_2) ;  /* 0x0000000000fc0947 */ /* 0x000fea0003800000 */
[----:B------:R-:W-:Y:S01]  /*0160*/  ELECT P0, URZ, PT ;  /* 0x00000000003f782f */ /* 0x000fe20003800000 */
[----:B------:R-:W-:-:S12]  /*0170*/  BSSY B0, `(.L_x_2) ;  /* 0x000003d000007945 */ /* 0x000fd80003800000 */
[----:B------:R-:W-:Y:S05]  /*0180*/  @!P0 BRA `(.L_x_3) ;  /* 0x0000000000ec8947 */ /* 0x000fea0003800000 */
[----:B------:R-:W0:Y:S01]  /*0190*/  S2UR UR8, SR_CgaCtaId ;  /* 0x00000000000879c3 */ /* 0x000e220000008800 */
[----:B------:R-:W-:Y:S01]  /*01a0*/  UMOV UR4, 0x400 ;  /* 0x0000040000047882 */ /* 0x000fe20000000000 */
[----:B------:R-:W-:Y:S01]  /*01b0*/  UMOV UR5, 0x1 ;  /* 0x0000000100057882 */ /* 0x000fe20000000000 */
[----:B------:R-:W-:Y:S02]  /*01c0*/  UMOV UR6, 0x4 ;  /* 0x0000000400067882 */ /* 0x000fe40000000000 */
[----:B------:R-:W-:-:S04]  /*01d0*/  UIADD3 UR6, -UR6, 0x100000, URZ ;  /* 0x0010000006067890 */ /* 0x000fc8000fffe13f */
[----:B------:R-:W-:Y:S02]  /*01e0*/  USHF.L.U32 UR7, UR6, 0xb, URZ ;  /* 0x0000000b06077899 */ /* 0x000fe4000800063f */
[----:B------:R-:W-:Y:S02]  /*01f0*/  USHF.L.U32 UR6, UR6, 0x1, URZ ;  /* 0x0000000106067899 */ /* 0x000fe4000800063f */
[----:B0-----:R-:W-:Y:S02]  /*0200*/  ULEA UR8, UR8, UR4, 0x18 ;  /* 0x0000000408087291 */ /* 0x001fe4000f8ec03f */
[----:B------:R-:W-:-:S04]  /*0210*/  UIADD3 UR4, -UR5, 0x100000, URZ ;  /* 0x0010000005047890 */ /* 0x000fc8000fffe13f */
[----:B------:R-:W-:Y:S02]  /*0220*/  USHF.L.U32 UR5, UR4, 0xb, URZ ;  /* 0x0000000b04057899 */ /* 0x000fe4000800063f */
[----:B------:R-:W-:Y:S01]  /*0230*/  USHF.L.U32 UR4, UR4, 0x1, URZ ;  /* 0x0000000104047899 */ /* 0x000fe2000800063f */
[----:B------:R-:W0:Y:S11]  /*0240*/  FENCE.VIEW.ASYNC.S ;  /* 0x00000000000073c6 */ /* 0x000e360000000000 */
[----:B0-----:R0:W1:Y:S01]  /*0250*/  SYNCS.EXCH.64 URZ, [UR8], UR4 ;  /* 0x00000004083f75b2 */ /* 0x0010620008000100 */
[----:B------:R0:W2:Y:S01]  /*0260*/  SYNCS.EXCH.64 URZ, [UR8+0xb8], UR6 ;  /* 0x0000b806083f75b2 */ /* 0x0000a20008000100 */
[----:B------:R0:W3:Y:S01]  /*0270*/  SYNCS.EXCH.64 URZ, [UR8+0x8], UR4 ;  /* 0x00000804083f75b2 */ /* 0x0000e20008000100 */
[----:B------:R0:W4:Y:S01]  /*0280*/  SYNCS.EXCH.64 URZ, [UR8+0xc0], UR6 ;  /* 0x0000c006083f75b2 */ /* 0x0001220008000100 */
[----:B------:R0:W0:Y:S01]  /*0290*/  SYNCS.EXCH.64 URZ, [UR8+0x10], UR4 ;  /* 0x00001004083f75b2 */ /* 0x0000220008000100 */
        /* <DEDUP_REMOVED lines=41> */
[----:B-1234-:R-:W-:Y:S01]  /*0530*/  NOP ;  /* 0x0000000000007918 */ /* 0x01efe20000000000 */
.L_x_3:
[----:B0-----:R-:W-:Y:S05]  /*0540*/  BSYNC B0 ;  /* 0x0000000000007941 */ /* 0x001fea0003800000 */
.L_x_2:
[----:B------:R-:W-:Y:S01]  /*0550*/  SHF.R.S32.HI R9, RZ, 0x1f, R144 ;  /* 0x0000001fff097819 */ /* 0x000fe20000011490 */
[----:B------:R-:W0:Y:S01]  /*0560*/  SHFL.IDX PT, R0, R0, RZ, 0x1f ;  /* 0x00001fff00007589 */ /* 0x000e2200000e0000 */
[----:B------:R-:W1:Y:S01]  /*0570*/  S2UR UR8, SR_CTAID.X ;  /* 0x00000000000879c3 */ /* 0x000e620000002500 */
[----:B------:R-:W-:Y:S02]  /*0580*/  ELECT P0, URZ, PT ;  /* 0x00000000003f782f */ /* 0x000fe40003800000 */
[----:B------:R-:W-:Y:S01]  /*0590*/  LEA.HI R9, R9, R144, RZ, 0x7 ;  /* 0x0000009009097211 */ /* 0x000fe200078f38ff */
[----:B------:R-:W2:Y:S01]  /*05a0*/  S2R R4, SR_CTAID.Y ;  /* 0x0000000000047919 */ /* 0x000ea20000002600 */
[----:B------:R-:W-:Y:S01]  /*05b0*/  SHF.R.S32.HI R6, RZ, 0x1f, R5 ;  /* 0x0000001fff067819 */ /* 0x000fe20000011405 */
[----:B------:R-:W-:Y:S01]  /*05c0*/  ULDC UR4, c[0x0][0x150] ;  /* 0x0000540000047ab9 */ /* 0x000fe20000000800 */
[----:B------:R-:W-:Y:S01]  /*05d0*/  LOP3.LUT R9, R9, 0xffffff80, RZ, 0xc0, !PT ;  /* 0xffffff8009097812 */ /* 0x000fe200078ec0ff */
[----:B------:R-:W-:Y:S01]  /*05e0*/  NOP ;  /* 0x0000000000007918 */ /* 0x000fe20000000000 */
[----:B------:R-:W-:Y:S01]  /*05f0*/  LEA.HI R6, R6, R5, RZ, 0x2 ;  /* 0x0000000506067211 */ /* 0x000fe200078f10ff */
[----:B------:R-:W3:Y:S01]  /*0600*/  LDC R12, c[0x0][0x144] ;  /* 0x00005100ff0c7b82 */ /* 0x000ee20000000800 */
[----:B------:R-:W-:Y:S01]  /*0610*/  IMAD.MOV.U32 R19, RZ, RZ, 0x1 ;  /* 0x00000001ff137424 */ /* 0x000fe200078e00ff */
[----:B------:R-:W-:Y:S01]  /*0620*/  NOP ;  /* 0x0000000000007918 */ /* 0x000fe20000000000 */
[----:B------:R-:W-:Y:S01]  /*0630*/  IMAD.IADD R8, R144, 0x1, -R9 ;  /* 0x0000000190087824 */ /* 0x000fe200078e0a09 */
[----:B------:R-:W-:-:S02]  /*0640*/  LOP3.LUT R6, R6, 0x3ffffffc, RZ, 0xc0, !PT ;  /* 0x3ffffffc06067812 */ /* 0x000fc400078ec0ff */
[----:B------:R-:W-:Y:S02]  /*0650*/  ISETP.NE.AND P3, PT, R2, RZ, PT ;  /* 0x000000ff0200720c */ /* 0x000fe40003f65270 */
[----:B------:R-:W-:Y:S01]  /*0660*/  SHF.R.S32.HI R9, RZ, 0x1f, R8 ;  /* 0x0000001fff097819 */ /* 0x000fe20000011408 */
[----:B------:R-:W-:Y:S01]  /*0670*/  IMAD.IADD R6, R5, 0x1, -R6 ;  /* 0x0000000105067824 */ /* 0x000fe200078e0a06 */
[----:B------:R-:W4:Y:S02]  /*0680*/  LDC R14, c[0x0][0x140] ;  /* 0x00005000ff0e7b82 */ /* 0x000f240000000800 */
[----:B------:R-:W-:Y:S02]  /*0690*/  LEA.HI R9, R9, R8, RZ, 0x3 ;  /* 0x0000000809097211 */ /* 0x000fe400078f18ff */
[----:B0-----:R-:W-:Y:S02]  /*06a0*/  ISETP.NE.OR P0, PT, R0, RZ, !P0 ;  /* 0x000000ff0000720c */ /* 0x001fe40004705670 */
[----:B------:R-:W-:-:S02]  /*06b0*/  SHF.R.S32.HI R0, RZ, 0x3, R9 ;  /* 0x00000003ff007819 */ /* 0x000fc40000011409 */
[----:B------:R-:W-:Y:S02]  /*06c0*/  SHF.R.S32.HI R9, RZ, 0x1f, R9 ;  /* 0x0000001fff097819 */ /* 0x000fe40000011409 */
[----:B-1----:R-:W-:Y:S02]  /*06d0*/  I2FP.F32.U32 R10, UR8 ;  /* 0x00000008000a7c45 */ /* 0x002fe40008201000 */
[----:B------:R-:W-:-:S03]  /*06e0*/  LEA.HI R9, R9, R0, RZ, 0x2 ;  /* 0x0000000009097211 */ /* 0x000fc600078f10ff */
[----:B------:R-:W-:Y:S01]  /*06f0*/  FMUL R10, R10, UR4 ;  /* 0x000000040a0a7c20 */ /* 0x000fe20008400000 */
[----:B------:R-:W-:Y:S01]  /*0700*/  LOP3.LUT R9, R9, 0xfffffffc, RZ, 0xc0, !PT ;  /* 0xfffffffc09097812 */ /* 0x000fe200078ec0ff */
[----:B------:R-:W-:Y:S01]  /*0710*/  VOTEU.ALL UP0, P0 ;  /* 0x00000000003f7886 */ /* 0x000fe20000000000 */
[----:B--2---:R-:W-:Y:S01]  /*0720*/  I2FP.F32.U32 R13, R4 ;  /* 0x00000004000d7245 */ /* 0x004fe20000201000 */
[----:B------:R-:W-:Y:S01]  /*0730*/  ULDC UR4, c[0x0][0x154] ;  /* 0x0000550000047ab9 */ /* 0x000fe20000000800 */
[----:B------:R-:W-:Y:S01]  /*0740*/  VOTEU.ALL UP1, P0 ;  /* 0x00000000003f7886 */ /* 0x000fe20000020000 */
[----:B------:R-:W0:Y:S01]  /*0750*/  F2I.U32.TRUNC.NTZ R10, R10 ;  /* 0x0000000a000a7305 */ /* 0x000e22000020f000 */
[----:B------:R-:W-:Y:S01]  /*0760*/  IMAD.IADD R9, R0, 0x1, -R9 ;  /* 0x0000000100097824 */ /* 0x000fe200078e0a09 */
[----:B------:R-:W1:Y:S01]  /*0770*/  @!UP0 S2UR UR7, SR_CgaCtaId ;  /* 0x00000000000789c3 */ /* 0x000e620000008800 */
[----:B------:R-:W-:Y:S01]  /*0780*/  FMUL R13, R13, UR4 ;  /* 0x000000040d0d7c20 */ /* 0x000fe20008400000 */
[----:B------:R-:W-:Y:S01]  /*0790*/  SHF.R.S32.HI R0, RZ, 0x1f, R3 ;  /* 0x0000001fff007819 */ /* 0x000fe20000011403 */
[----:B------:R-:W-:Y:S01]  /*07a0*/  IMAD R22, R6, 0x4, R9 ;  /* 0x0000000406167824 */ /* 0x000fe200078e0209 */
[----:B------:R-:W-:Y:S01]  /*07b0*/  UMOV UR4, 0x20 ;  /* 0x0000002000047882 */ /* 0x000fe20000000000 */
[----:B------:R-:W-:Y:S01]  /*07c0*/  @!UP0 UMOV UR6, 0x400 ;  /* 0x0000040000068882 */ /* 0x000fe20000000000 */
[----:B------:R-:W-:Y:S01]  /*07d0*/  LEA.HI R0, R0, R3, RZ, 0x2 ;  /* 0x0000000300007211 */ /* 0x000fe200078f10ff */
[----:B------:R-:W2:Y:S01]  /*07e0*/  F2I.U32.TRUNC.NTZ R13, R13 ;  /* 0x0000000d000d7305 */ /* 0x000ea2000020f000 */
[----:B------:R-:W-:Y:S01]  /*07f0*/  LEA.HI R6, R22, R22, RZ, 0x1 ;  /* 0x0000001616067211 */ /* 0x000fe200078f08ff */
[----:B------:R-:W5:Y:S01]  /*0800*/  LDC R9, c[0x0][0x148] ;  /* 0x00005200ff097b82 */ /* 0x000f620000000800 */
[----:B------:R-:W-:Y:S01]  /*0810*/  LOP3.LUT R0, R0, 0xfffffffc, RZ, 0xc0, !PT ;  /* 0xfffffffc00007812 */ /* 0x000fe200078ec0ff */
[----:B------:R-:W-:-:S04]  /*0820*/  @!UP0 UIADD3 UR4, -UR4, 0x100000, URZ ;  /* 0x0010000004048890 */ /* 0x000fc8000fffe13f */
[----:B------:R-:W-:Y:S02]  /*0830*/  @!UP0 USHF.L.U32 UR5, UR4, 0xb, URZ ;  /* 0x0000000b04058899 */ /* 0x000fe4000800063f */
[----:B------:R-:W-:Y:S01]  /*0840*/  @!UP0 USHF.L.U32 UR4, UR4, 0x1, URZ ;  /* 0x0000000104048899 */ /* 0x000fe2000800063f */
[----:B------:R-:W-:Y:S01]  /*0850*/  LOP3.LUT R11, R6, 0xfffffffe, RZ, 0xc0, !PT ;  /* 0xfffffffe060b7812 */ /* 0x000fe200078ec0ff */
[----:B0-----:R-:W-:Y:S01]  /*0860*/  IMAD.MOV R15, RZ, RZ, -R10 ;  /* 0x000000ffff0f7224 */ /* 0x001fe200078e0a0a */
[----:B----4-:R-:W-:Y:S01]  /*0870*/  ISETP.EQ.U32.AND P2, PT, R14, 0x1, PT ;  /* 0x000000010e00780c */ /* 0x010fe20003f42070 */
[----:B------:R-:W-:Y:S02]  /*0880*/  IMAD.IADD R3, R3, 0x1, -R0 ;  /* 0x0000000103037824 */ /* 0x000fe400078e0a00 */
[----:B---3--:R-:W-:Y:S02]  /*0890*/  IMAD R6, R12, R15, UR8 ;  /* 0x000000080c067e24 */ /* 0x008fe4000f8e020f */
[----:B------:R-:W-:Y:S01]  /*08a0*/  IMAD.IADD R11, R22, 0x1, -R11 ;  /* 0x00000001160b7824 */ /* 0x000fe200078e0a0b */
[----:B------:R-:W-:Y:S01]  /*08b0*/  ISETP.NE.AND P1, PT, R3, 0x3, PT ;  /* 0x000000030300780c */ /* 0x000fe20003f25270 */
[----:B--2---:R-:W-:-:S03]  /*08c0*/  IMAD.MOV R24, RZ, RZ, -R13 ;  /* 0x000000ffff187224 */ /* 0x004fc600078e0a0d */
[----:B------:R-:W-:Y:S01]  /*08d0*/  ISETP.NE.AND P4, PT, R11, R6, PT ;  /* 0x000000060b00720c */ /* 0x000fe20003f85270 */
[----:B------:R-:W-:Y:S01]  /*08e0*/  IMAD.SHL.U32 R11, R22, 0x4, RZ ;  /* 0x00000004160b7824 */ /* 0x000fe200078e00ff */
[----:B-1----:R-:W-:Y:S01]  /*08f0*/  @!UP0 ULEA UR6, UR7, UR6, 0x18 ;  /* 0x0000000607068291 */ /* 0x002fe2000f8ec03f */
[----:B------:R-:W-:Y:S01]  /*0900*/  ISETP.EQ.OR P1, PT, R3, RZ, !P1 ;  /* 0x000000ff0300720c */ /* 0x000fe20004f22670 */
[----:B------:R-:W-:Y:S01]  /*0910*/  VOTEU.ALL UP0, P0 ;  /* 0x00000000003f7886 */ /* 0x000fe20000000000 */
[----:B------:R-:W-:Y:S01]  /*0920*/  LOP3.LUT P0, RZ, R8, 0x7, RZ, 0xc0, !PT ;  /* 0x0000000708ff7812 */ /* 0x000fe2000780c0ff */
[----:B------:R-:W-:Y:S01]  /*0930*/  VIADD R8, R2, 0xffffffff ;  /* 0xffffffff02087836 */ /* 0x000fe20000000000 */
[----:B------:R-:W-:Y:S01]  /*0940*/  LOP3.LUT R22, R22, 0xc, R11, 0x78, !PT ;  /* 0x0000000c16167812 */ /* 0x000fe200078e780b */
[----:B-----5:R-:W-:Y:S01]  /*0950*/  IMAD R11, R9, R24, R4 ;  /* 0x00000018090b7224 */ /* 0x020fe200078e0204 */
[----:B------:R-:W-:Y:S02]  /*0960*/  ISETP.EQ.AND P1, PT, R2, RZ, P1 ;  /* 0x000000ff0200720c */ /* 0x000fe40000f22270 */
[----:B------:R-:W-:-:S02]  /*0970*/  ISETP.LT.U32.AND P0, PT, R22, 0x2, !P0 ;  /* 0x000000021600780c */ /* 0x000fc40004701070 */
[----:B------:R-:W-:Y:S01]  /*0980*/  @P4 LEA.HI R0, R22, R22, RZ, 0x1 ;  /* 0x0000001616004211 */ /* 0x000fe200078f08ff */
[----:B------:R-:W0:Y:S02]  /*0990*/  FENCE.VIEW.ASYNC.S ;  /* 0x00000000000073c6 */ /* 0x000e240000000000 */
[----:B0-----:R0:W1:Y:S01]  /*09a0*/  @!UP0 SYNCS.EXCH.64 URZ, [UR6+0x180], UR4 ;  /* 0x00018004063f85b2 */ /* 0x0010620008000100 */
[----:B------:R-:W-:Y:S02]  /*09b0*/  ISETP.GE.U32.AND P6, PT, R8, 0x2, PT ;  /* 0x000000020800780c */ /* 0x000fe40003fc6070 */
[----:B------:R-:W-:Y:S02]  /*09c0*/  @P4 SHF.R.S32.HI R0, RZ, 0x1, R0 ;  /* 0x00000001ff004819 */ /* 0x000fe40000011400 */
[----:B------:R-:W-:Y:S02]  /*09d0*/  SEL R18, RZ, 0x1, !P1 ;  /* 0x00000001ff127807 */ /* 0x000fe40004800000 */
[----:B------:R-:W-:-:S02]  /*09e0*/  @P4 ISETP.NE.AND P5, PT, R0, R11, PT ;  /* 0x0000000b0000420c */ /* 0x000fc40003fa5270 */
[----:B------:R-:W-:Y:S02]  /*09f0*/  SEL R0, RZ, 0x1, !P0 ;  /* 0x00000001ff007807 */ /* 0x000fe40004000000 */
[----:B------:R-:W-:Y:S02]  /*0a00*/  @P4 SEL R19, RZ, 0x1, P5 ;  /* 0x00000001ff134807 */ /* 0x000fe40002800000 */
[----:B------:R-:W-:Y:S02]  /*0a10*/  SEL R18, R18, 0x2, P6 ;  /* 0x0000000212127807 */ /* 0x000fe40003000000 */
[----:B------:R-:W-:Y:S01]  /*0a20*/  LOP3.LUT R19, R19, R0, RZ, 0xc0, !PT ;  /* 0x0000000013137212 */ /* 0x000fe200078ec0ff */
[----:B------:R0:W2:Y:S01]  /*0a30*/  @!UP1 SYNCS.EXCH.64 URZ, [UR6+0x188], UR4 ;  /* 0x00018804063f95b2 */ /* 0x0000a20008000100 */
[----:B------:R-:W-:Y:S01]  /*0a40*/  LOP3.LUT R0, R144, 0x7f, RZ, 0xc0, !PT ;  /* 0x0000007f90007812 */ /* 0x000fe200078ec0ff */
[----:B------:R-:W-:Y:S01]  /*0a50*/  NOP ;  /* 0x0000000000007918 */ /* 0x000fe20000000000 */
[----:B------:R-:W-:Y:S05]  /*0a60*/  @!P2 BRA `(.L_x_4) ;  /* 0x000000000008a947 */ /* 0x000fea0003800000 */
[----:B-12---:R-:W-:Y:S01]  /*0a70*/  UCGABAR_ARV ;  /* 0x00000000000079c7 */ /* 0x006fe20008000000 */
[----:B------:R-:W-:Y:S05]  /*0a80*/  BRA `(.L_x_5) ;  /* 0x0000000000047947 */ /* 0x000fea0003800000 */
.L_x_4:
[----:B-12---:R-:W-:Y:S01]  /*0a90*/  NOP ;  /* 0x0000000000007918 */ /* 0x006fe20000000000 */
.L_x_5:
[----:B------:R-:W1:Y:S01]  /*0aa0*/  LDC R2, c[0x0][0x65c] ;  /* 0x00019700ff027b82 */ /* 0x000e620000000800 */
[----:B------:R-:W-:Y:S02]  /*0ab0*/  IMAD.U32 R10, RZ, RZ, UR8 ;  /* 0x00000008ff0a7e24 */ /* 0x000fe4000f8e00ff */
[----:B------:R-:W-:Y:S01]  /*0ac0*/  IMAD.MOV.U32 R11, RZ, RZ, RZ ;  /* 0x000000ffff0b7224 */ /* 0x000fe200078e00ff */
[----:B-1----:R-:W-:-:S04]  /*0ad0*/  ISETP.NE.AND P1, PT, R2, 0x1, PT ;  /* 0x000000010200780c */ /* 0x002fc80003f25270 */
[----:B------:R-:W-:-:S09]  /*0ae0*/  P2R R5, PR, RZ, 0x2 ;  /* 0x00000002ff057803 */ /* 0x000fd20000000000 */
[----:B------:R-:W1:Y:S01]  /*0af0*/  @P1 LDC R17, c[0x0][0x10] ;  /* 0x00000400ff111b82 */ /* 0x000e620000000800 */
[----:B------:R-:W-:Y:S02]  /*0b00*/  @P1 IMAD.MOV.U32 R5, RZ, RZ, RZ ;  /* 0x000000ffff051224 */ /* 0x000fe400078e00ff */
[----:B------:R-:W-:-:S05]  /*0b10*/  @P1 IMAD.MOV.U32 R15, RZ, RZ, RZ ;  /* 0x000000ffff0f1224 */ /* 0x000fca00078e00ff */
[----:B------:R-:W2:Y:S01]  /*0b20*/  @!P1 LDC R13, c[0x0][0xc] ;  /* 0x00000300ff0d9b82 */ /* 0x000ea20000000800 */
[----:B0-----:R-:W-:Y:S01]  /*0b30*/  ULDC UR4, c[0x0][0xc] ;  /* 0x0000030000047ab9 */ /* 0x001fe20000000800 */
[----:B------:R-:W-:Y:S01]  /*0b40*/  ULDC UR5, c[0x0][0x10] ;  /* 0x0000040000057ab9 */ /* 0x000fe20000000800 */
[----:B------:R-:W-:Y:S01]  /*0b50*/  ULDC UR6, c[0x0][0x14] ;  /* 0x0000050000067ab9 */ /* 0x000fe20000000800 */
[----:B------:R-:W-:-:S04]  /*0b60*/  UIMAD.WIDE.U32 UR4, UR4, UR5, URZ ;  /* 0x00000005040472a5 */ /* 0x000fc8000f8e003f */
[----:B------:R-:W-:Y:S02]  /*0b70*/  UIMAD.WIDE.U32 UR36, UR4, UR6, URZ ;  /* 0x00000006042472a5 */ /* 0x000fe4000f8e003f */
[----:B------:R-:W-:-:S04]  /*0b80*/  UIMAD UR40, UR5, UR6, URZ ;  /* 0x00000006052872a4 */ /* 0x000fc8000f8e023f */
[----:B------:R-:W-:Y:S01]  /*0b90*/  UIADD3 UR40, UR37, UR40, URZ ;  /* 0x0000002825287290 */ /* 0x000fe2000fffe03f */
[----:B-1----:R-:W-:-:S04]  /*0ba0*/  @P1 IMAD.WIDE.U32 R16, R17, UR8, R4 ;  /* 0x0000000811101c25 */ /* 0x002fc8000f8e0004 */
[----:B------:R-:W-:Y:S02]  /*0bb0*/  @P1 IMAD.IADD R17, R17, 0x1, R15 ;  /* 0x0000000111111824 */ /* 0x000fe400078e020f */
[----:B--2---:R-:W-:-:S04]  /*0bc0*/  @!P1 IMAD.WIDE.U32 R10, R4, R13, R10 ;  /* 0x0000000d040a9225 */ /* 0x004fc800078e000a */
[----:B------:R-:W-:Y:S02]  /*0bd0*/  @!P1 IMAD.MOV.U32 R16, RZ, RZ, R10 ;  /* 0x000000ffff109224 */ /* 0x000fe400078e000a */
[----:B------:R-:W-:Y:S01]  /*0be0*/  @!P1 IMAD.MOV.U32 R17, RZ, RZ, R11 ;  /* 0x000000ffff119224 */ /* 0x000fe200078e000b */
[----:B------:R-:W-:Y:S06]  /*0bf0*/  @!P2 BRA `(.L_x_6) ;  /* 0x00000000000ca947 */ /* 0x000fec0003800000 */
[----:B------:R-:W-:Y:S01]  /*0c00*/  UCGABAR_WAIT ;  /* 0x0000000000007dc7 */ /* 0x000fe20008000000 */
[----:B------:R-:W-:Y:S01]  /*0c10*/  CCTL.IVALL ;  /* 0x00000000ff00798f */ /* 0x000fe20002000000 */
[----:B------:R-:W-:Y:S05]  /*0c20*/  BRA `(.L_x_7) ;  /* 0x0000000000047947 */ /* 0x000fea0003800000 */
.L_x_6:
[----:B------:R-:W-:Y:S06]  /*0c30*/  BAR.SYNC.DEFER_BLOCKING 0x0 ;  /* 0x0000000000007b1d */ /* 0x000fec0000010000 */
.L_x_7:
[----:B------:R-:W-:Y:S05]  /*0c40*/  @!P3 BRA `(.L_x_8) ;  /* 0x0000007c001cb947 */ /* 0x000fea0003800000 */
[----:B------:R-:W-:-:S13]  /*0c50*/  ISETP.GT.U32.AND P0, PT, R8, 0x1, PT ;  /* 0x000000010800780c */ /* 0x000fda0003f04070 */
[----:B------:R-:W-:Y:S05]  /*0c60*/  @P0 EXIT ;  /* 0x000000000000094d */ /* 0x000fea0003800000 */
[----:B------:R-:W-:Y:S01]  /*0c70*/  ULDC.64 UR4, c[0x0][0x650] ;  /* 0x0001940000047ab9 */ /* 0x000fe20000000a00 */
[----:B------:R-:W-:Y:S01]  /*0c80*/  PRMT R3, RZ, 0x7610, R3 ;  /* 0x00007610ff037816 */ /* 0x000fe20000000003 */
[----:B------:R-:W-:Y:S01]  /*0c90*/  IMAD.MOV.U32 R136, RZ, RZ, -0x1 ;  /* 0xffffffffff887424 */ /* 0x000fe200078e00ff */
[----:B------:R-:W-:Y:S01]  /*0ca0*/  ISETP.GE.U32.AND P0, PT, R16, UR4, PT ;  /* 0x0000000410007c0c */ /* 0x000fe2000bf06070 */
[----:B------:R-:W-:Y:S02]  /*0cb0*/  IMAD.MOV.U32 R137, RZ, RZ, -0x1 ;  /* 0xffffffffff897424 */ /* 0x000fe400078e00ff */
[----:B------:R-:W-:Y:S01]  /*0cc0*/  IMAD.MOV.U32 R23, RZ, RZ, -0x1 ;  /* 0xffffffffff177424 */ /* 0x000fe200078e00ff */
[----:B------:R-:W-:-:S13]  /*0cd0*/  ISETP.GE.U32.AND.EX P0, PT, R17, UR5, PT, P0 ;  /* 0x0000000511007c0c */ /* 0x000fda000bf06100 */
[----:B------:R-:W-:Y:S05]  /*0ce0*/  @P0 BRA `(.L_x_9) ;  /* 0x00000004002c0947 */ /* 0x000fea0003800000 */
[----:B------:R-:W0:Y:S01]  /*0cf0*/  LDC.64 R26, c[0x0][0x628] ;  /* 0x00018a00ff1a7b82 */ /* 0x000e220000000a00 */
[----:B------:R-:W-:Y:S02]  /*0d00*/  IMAD.MOV.U32 R10, RZ, RZ, R16 ;  /* 0x000000ffff0a7224 */ /* 0x000fe400078e0010 */
[----:B------:R-:W-:-:S05]  /*0d10*/  IMAD.MOV.U32 R11, RZ, RZ, R17 ;  /* 0x000000ffff0b7224 */ /* 0x000fca00078e0011 */
[----:B------:R-:W1:Y:S08]  /*0d20*/  LDC R8, c[0x0][0x630] ;  /* 0x00018c00ff087b82 */ /* 0x000e700000000800 */
[----:B------:R-:W2:Y:S01]  /*0d30*/  LDC.64 R28, c[0x0][0x620] ;  /* 0x00018800ff1c7b82 */ /* 0x000ea20000000a00 */
[----:B0-----:R-:W-:-:S04]  /*0d40*/  ISETP.NE.U32.AND P0, PT, R26, RZ, PT ;  /* 0x000000ff1a00720c */ /* 0x001fc80003f05070 */
[----:B------:R-:W-:-:S13]  /*0d50*/  ISETP.NE.AND.EX P0, PT, R27, RZ, PT, P0 ;  /* 0x000000ff1b00720c */ /* 0x000fda0003f05300 */
[----:B-12---:R-:W-:Y:S05]  /*0d60*/  @!P0 BRA `(.L_x_10) ;  /* 0x0000000000288947 */ /* 0x006fea0003800000 */
[----:B------:R-:W0:Y:S02]  /*0d70*/  LDC R3, c[0x0][0x634] ;  /* 0x00018d00ff037b82 */ /* 0x000e240000000800 */
[----:B0-----:R-:W-:-:S05]  /*0d80*/  IADD3 R3, P0, R16, R3, RZ ;  /* 0x0000000310037210 */ /* 0x001fca0007f1e0ff */
[----:B------:R-:W-:-:S04]  /*0d90*/  IMAD.X R21, RZ, RZ, R17, P0 ;  /* 0x000000ffff157224 */ /* 0x000fc800000e0611 */
[----:B------:R-:W-:-:S04]  /*0da0*/  IMAD.WIDE.U32 R10, R21, R26, RZ ;  /* 0x0000001a150a7225 */ /* 0x000fc800078e00ff */
[----:B------:R-:W-:-:S04]  /*0db0*/  IMAD.WIDE.U32 R12, P0, R3, R27, R10 ;  /* 0x0000001b030c7225 */ /* 0x000fc8000780000a */
[----:B------:R-:W-:-:S04]  /*0dc0*/  IMAD.WIDE.U32 R10, R3, R26, RZ ;  /* 0x0000001a030a7225 */ /* 0x000fc800078e00ff */
[----:B------:R-:W-:Y:S01]  /*0dd0*/  IMAD.X R15, RZ, RZ, RZ, P0 ;  /* 0x000000ffff0f7224 */ /* 0x000fe200000e06ff */
[----:B------:R-:W-:Y:S01]  /*0de0*/  IADD3 RZ, P0, R11, R12, RZ ;  /* 0x0000000c0bff7210 */ /* 0x000fe20007f1e0ff */
[----:B------:R-:W-:-:S04]  /*0df0*/  IMAD.MOV.U32 R14, RZ, RZ, R13 ;  /* 0x000000ffff0e7224 */ /* 0x000fc800078e000d */
[----:B------:R-:W-:-:S08]  /*0e00*/  IMAD.WIDE.U32.X R10, R21, R27, R14, P0 ;  /* 0x0000001b150a7225 */ /* 0x000fd000000e040e */
.L_x_10:
[----:B------:R-:W0:Y:S01]  /*0e10*/  LDC.64 R32, c[0x0][0x640] ;  /* 0x00019000ff207b82 */ /* 0x000e220000000a00 */
[--C-:B------:R-:W-:Y:S01]  /*0e20*/  SHF.R.U64 R27, R10, R8, R11.reuse ;  /* 0x000000080a1b7219 */ /* 0x100fe2000000120b */
[----:B------:R-:W-:Y:S01]  /*0e30*/  IMAD R31, R9, R24, R4 ;  /* 0x00000018091f7224 */ /* 0x000fe200078e0204 */
[----:B------:R-:W-:Y:S01]  /*0e40*/  SHF.R.U32.HI R3, RZ, R8, R11 ;  /* 0x00000008ff037219 */ /* 0x000fe2000001160b */
[----:B------:R-:W-:Y:S01]  /*0e50*/  IMAD.MOV.U32 R23, RZ, RZ, 0x1 ;  /* 0x00000001ff177424 */ /* 0x000fe200078e00ff */
[----:B------:R-:W-:-:S03]  /*0e60*/  IADD3 R5, P0, RZ, -R27, RZ ;  /* 0x8000001bff057210 */ /* 0x000fc60007f1e0ff */
[----:B------:R-:W1:Y:S02]  /*0e70*/  LDC R12, c[0x0][0x618] ;  /* 0x00018600ff0c7b82 */ /* 0x000e640000000800 */
[----:B------:R-:W-:Y:S02]  /*0e80*/  IMAD.X R3, RZ, RZ, ~R3, P0 ;  /* 0x000000ffff037224 */ /* 0x000fe400000e0e03 */
[----:B------:R-:W-:-:S04]  /*0e90*/  IMAD.WIDE.U32 R10, R5, R28, R16 ;  /* 0x0000001c050a7225 */ /* 0x000fc800078e0010 */
[----:B------:R-:W2:Y:S01]  /*0ea0*/  LDC R20, c[0x0][0x608] ;  /* 0x00018200ff147b82 */ /* 0x000ea20000000800 */
[----:B------:R-:W-:Y:S02]  /*0eb0*/  IMAD R8, R3, R28, RZ ;  /* 0x0000001c03087224 */ /* 0x000fe400078e02ff */
[----:B------:R-:W-:Y:S02]  /*0ec0*/  IMAD.MOV.U32 R3, RZ, RZ, -0x1 ;  /* 0xffffffffff037424 */ /* 0x000fe400078e00ff */
[----:B------:R-:W-:-:S03]  /*0ed0*/  IMAD R5, R5, R29, R8 ;  /* 0x0000001d05057224 */ /* 0x000fc600078e0208 */
[----:B------:R-:W3:Y:S01]  /*0ee0*/  LDC R30, c[0x0][0x658] ;  /* 0x00019600ff1e7b82 */ /* 0x000ee20000000800 */
[----:B------:R-:W-:Y:S01]  /*0ef0*/  IMAD.IADD R5, R11, 0x1, R5 ;  /* 0x000000010b057824 */ /* 0x000fe200078e0205 */
[----:B0-----:R-:W-:-:S04]  /*0f00*/  ISETP.NE.U32.AND P0, PT, R32, RZ, PT ;  /* 0x000000ff2000720c */ /* 0x001fc80003f05070 */
[----:B------:R-:W-:Y:S02]  /*0f10*/  ISETP.NE.AND.EX P0, PT, R33, RZ, PT, P0 ;  /* 0x000000ff2100720c */ /* 0x000fe40003f05300 */
[----:B------:R-:W0:Y:S01]  /*0f20*/  LDC R26, c[0x0][0x600] ;  /* 0x00018000ff1a7b82 */ /* 0x000e220000000800 */
[-CC-:B-1----:R-:W-:Y:S02]  /*0f30*/  SHF.R.U64 R14, R10, R12.reuse, R5.reuse ;  /* 0x0000000c0a0e7219 */ /* 0x182fe40000001205 */
[----:B------:R-:W-:-:S05]  /*0f40*/  SHF.R.U32.HI R5, RZ, R12, R5 ;  /* 0x0000000cff057219 */ /* 0x000fca0000011605 */
[----:B------:R-:W1:Y:S01]  /*0f50*/  LDC R15, c[0x0][0x648] ;  /* 0x00019200ff0f7b82 */ /* 0x000e620000000800 */
[-CC-:B--2---:R-:W-:Y:S02]  /*0f60*/  SHF.R.U64 R29, R14, R20.reuse, R5.reuse ;  /* 0x000000140e1d7219 */ /* 0x184fe40000001205 */
[----:B------:R-:W-:-:S05]  /*0f70*/  SHF.R.U32.HI R5, RZ, R20, R5 ;  /* 0x00000014ff057219 */ /* 0x000fca0000011605 */
[----:B------:R-:W2:Y:S01]  /*0f80*/  LDC R21, c[0x0][0x638] ;  /* 0x00018e00ff157b82 */ /* 0x000ea20000000800 */
[-CC-:B---3--:R-:W-:Y:S02]  /*0f90*/  SHF.R.U64 R20, R29, R30.reuse, R5.reuse ;  /* 0x0000001e1d147219 */ /* 0x188fe40000001205 */
[-C--:B------:R-:W-:Y:S02]  /*0fa0*/  SHF.L.U32 R3, R3, R30.reuse, RZ ;  /* 0x0000001e03037219 */ /* 0x080fe400000006ff */
[----:B------:R-:W-:Y:S01]  /*0fb0*/  SHF.R.U32.HI R5, RZ, R30, R5 ;  /* 0x0000001eff057219 */ /* 0x000fe20000011605 */
[----:B------:R-:W-:Y:S01]  /*0fc0*/  IMAD.MOV.U32 R4, RZ, RZ, R20 ;  /* 0x000000ffff047224 */ /* 0x000fe200078e0014 */
[----:B------:R-:W-:Y:S01]  /*0fd0*/  LOP3.LUT R12, RZ, R3, RZ, 0x33, !PT ;  /* 0x00000003ff0c7212 */ /* 0x000fe200078e33ff */
[----:B------:R-:W3:Y:S01]  /*0fe0*/  LDC R25, c[0x0][0x610] ;  /* 0x00018400ff197b82 */ /* 0x000ee20000000800 */
[----:B------:R-:W-:Y:S05]  /*0ff0*/  @!P0 BRA `(.L_x_11) ;  /* 0x0000000000288947 */ /* 0x000fea0003800000 */
[----:B------:R-:W4:Y:S02]  /*1000*/  LDC R3, c[0x0][0x64c] ;  /* 0x00019300ff037b82 */ /* 0x000f240000000800 */
[----:B----4-:R-:W-:-:S05]  /*1010*/  IADD3 R3, P0, R20, R3, RZ ;  /* 0x0000000314037210 */ /* 0x010fca0007f1e0ff */
        /* <DEDUP_REMOVED lines=8> */
.L_x_11:
[----:B-1----:R-:W-:Y:S01]  /*10a0*/  SHF.R.U64 R4, R4, R15, R5 ;  /* 0x0000000f04047219 */ /* 0x002fe20000001205 */
[----:B0-----:R-:W-:Y:S01]  /*10b0*/  VIADD R5, R26, 0xffffffff ;  /* 0xffffffff1a057836 */ /* 0x001fe20000000000 */
[----:B------:R-:W-:Y:S01]  /*10c0*/  SHF.L.U32 R3, R23, R30, RZ ;  /* 0x0000001e17037219 */ /* 0x000fe200000006ff */
[----:B------:R-:W-:Y:S01]  /*10d0*/  IMAD.MOV.U32 R23, RZ, RZ, R27 ;  /* 0x000000ffff177224 */ /* 0x000fe200078e001b */
[----:B------:R-:W-:Y:S01]  /*10e0*/  LOP3.LUT R12, R29, R12, RZ, 0xc0, !PT ;  /* 0x0000000c1d0c7212 */ /* 0x000fe200078ec0ff */
[----:B------:R-:W-:Y:S01]  /*10f0*/  IMAD.MOV R8, RZ, RZ, -R4 ;  /* 0x000000ffff087224 */ /* 0x000fe200078e0a04 */
[----:B------:R-:W-:Y:S02]  /*1100*/  SEL R6, R6, R31, !P1 ;  /* 0x0000001f06067207 */ /* 0x000fe40004800000 */
[----:B------:R-:W-:Y:S01]  /*1110*/  LOP3.LUT R5, R14, R5, RZ, 0xc0, !PT ;  /* 0x000000050e057212 */ /* 0x000fe200078ec0ff */
[----:B------:R-:W-:Y:S02]  /*1120*/  IMAD R9, R3, R4, R12 ;  /* 0x0000000403097224 */ /* 0x000fe400078e020c */
[----:B--2---:R-:W-:-:S02]  /*1130*/  IMAD R3, R8, R21, R20 ;  /* 0x0000001508037224 */ /* 0x004fc400078e0214 */
[----:B---3--:R-:W-:Y:S02]  /*1140*/  IMAD R6, R9, R25, R6 ;  /* 0x0000001909067224 */ /* 0x008fe400078e0206 */
[----:B------:R-:W-:Y:S02]  /*1150*/  IMAD.MOV.U32 R4, RZ, RZ, 0x1 ;  /* 0x00000001ff047424 */ /* 0x000fe400078e00ff */
[----:B------:R-:W-:-:S03]  /*1160*/  IMAD R5, R3, R26, R5 ;  /* 0x0000001a03057224 */ /* 0x000fc600078e0205 */
[----:B------:R-:W-:Y:S02]  /*1170*/  PRMT R3, R4, 0x7610, R3 ;  /* 0x0000761004037816 */ /* 0x000fe40000000003 */
[----:B------:R-:W-:Y:S02]  /*1180*/  SEL R137, R5, R6, !P1 ;  /* 0x0000000605897207 */ /* 0x000fe40004800000 */
[----:B------:R-:W-:-:S07]  /*1190*/  SEL R136, R6, R5, !P1 ;  /* 0x0000000506887207 */ /* 0x000fce0004800000 */
.L_x_9:
[----:B------:R-:W-:-:S08]  /*11a0*/  NOP ;  /* 0x0000000000007918 */ /* 0x000fd00000000000 */
[----:B------:R-:W0:Y:S02]  /*11b0*/  USETMAXREG.TRY_ALLOC.CTAPOOL UP0, 0xe8 ;  /* 0x000000e8000079c8 */ /* 0x000e240008000600 */
[----:B0-----:R-:W-:-:S13]  /*11c0*/  PLOP3.LUT P0, PT, PT, PT, UP0, 0x80, 0x0 ;  /* 0x000000000000781c */ /* 0x001fda0003f0f008 */
[----:B------:R-:W-:Y:S05]  /*11d0*/  @!P0 BRA `(.L_x_9) ;  /* 0xfffffffc00f08947 */ /* 0x000fea000383ffff */
[----:B------:R-:W-:Y:S01]  /*11e0*/  ULDC.64 UR4, c[0x0][0x598] ;  /* 0x0001660000047ab9 */ /* 0x000fe20000000a00 */
[----:B------:R-:W-:Y:S01]  /*11f0*/  ULDC.64 UR44, c[0x0][0x208] ;  /* 0x00008200002c7ab9 */ /* 0x000fe20000000a00 */
[----:B------:R-:W-:-:S04]  /*1200*/  ISETP.NE.U32.AND P0, PT, RZ, UR4, PT ;  /* 0x00000004ff007c0c */ /* 0x000fc8000bf05070 */
[----:B------:R-:W-:-:S13]  /*1210*/  ISETP.NE.AND.EX P0, PT, RZ, UR5, PT, P0 ;  /* 0x00000005ff007c0c */ /* 0x000fda000bf05300 */
[----:B------:R-:W-:Y:S05]  /*1220*/  @!P0 BRA `(.L_x_12) ;  /* 0x00000000001c8947 */ /* 0x000fea0003800000 */
[----:B------:R-:W0:Y:S02]  /*1230*/  LDC.64 R4, c[0x0][0x598] ;  /* 0x00016600ff047b82 */ /* 0x000e240000000a00 */
[----:B0-----:R-:W2:Y:S02]  /*1240*/  LDG.E.64 R4, desc[UR44][R4.64] ;  /* 0x0000002c04047981 */ /* 0x001ea4000c1e1b00 */
[----:B--2---:R-:W-:-:S04]  /*1250*/  ISETP.NE.U32.AND P0, PT, R4, RZ, PT ;  /* 0x000000ff0400720c */ /* 0x004fc80003f05070 */
[----:B------:R-:W-:-:S13]  /*1260*/  ISETP.NE.AND.EX P0, PT, R5, RZ, PT, P0 ;  /* 0x000000ff0500720c */ /* 0x000fda0003f05300 */
[----:B------:R-:W-:Y:S05]  /*1270*/  @!P0 BRA `(.L_x_12) ;  /* 0x0000000000088947 */ /* 0x000fea0003800000 */
[----:B------:R0:W5:Y:S01]  /*1280*/  LD.E R140, desc[UR44][R4.64] ;  /* 0x0000002c048c7980 */ /* 0x000162000c101900 */
[----:B------:R-:W-:Y:S05]  /*1290*/  BRA `(.L_x_13) ;  /* 0x0000000000247947 */ /* 0x000fea0003800000 */
.L_x_12:
[----:B------:R-:W-:Y:S02]  /*12a0*/  ULDC.64 UR4, c[0x0][0x588] ;  /* 0x0001620000047ab9 */ /* 0x000fe40000000a00 */
[----:B------:R-:W-:-:S04]  /*12b0*/  ISETP.NE.U32.AND P0, PT, RZ, UR4, PT ;  /* 0x00000004ff007c0c */ /* 0x000fc8000bf05070 */
[----:B------:R-:W-:-:S13]  /*12c0*/  ISETP.NE.AND.EX P0, PT, RZ, UR5, PT, P0 ;  /* 0x00000005ff007c0c */ /* 0x000fda000bf05300 */
[----:B------:R-:W-:Y:S05]  /*12d0*/  @!P0 BRA `(.L_x_14) ;  /* 0x00000000000c8947 */ /* 0x000fea0003800000 */
[----:B------:R-:W0:Y:S02]  /*12e0*/  LDC.64 R140, c[0x0][0x588] ;  /* 0x00016200ff8c7b82 */ /* 0x000e240000000a00 */
[----:B0-----:R1:W5:Y:S01]  /*12f0*/  LDG.E R140, desc[UR44][R140.64] ;  /* 0x0000002c8c8c7981 */ /* 0x001362000c1e1900 */
[----:B------:R-:W-:Y:S05]  /*1300*/  BRA `(.L_x_13) ;  /* 0x0000000000087947 */ /* 0x000fea0003800000 */
.L_x_14:
[----:B------:R-:W-:Y:S02]  /*1310*/  ULDC UR4, c[0x0][0x580] ;  /* 0x0001600000047ab9 */ /* 0x000fe40000000800 */
[----:B------:R-:W-:-:S07]  /*1320*/  IMAD.U32 R140, RZ, RZ, UR4 ;  /* 0x00000004ff8c7e24 */ /* 0x000fce000f8e00ff */
.L_x_13:
[----:B------:R-:W-:Y:S02]  /*1330*/  ULDC.64 UR4, c[0x0][0x5a0] ;  /* 0x0001680000047ab9 */ /* 0x000fe40000000a00 */
[----:B------:R-:W-:-:S04]  /*1340*/  ISETP.NE.U32.AND P0, PT, RZ, UR4, PT ;  /* 0x00000004ff007c0c */ /* 0x000fc8000bf05070 */
[----:B------:R-:W-:-:S13]  /*1350*/  ISETP.NE.AND.EX P0, PT, RZ, UR5, PT, P0 ;  /* 0x00000005ff007c0c */ /* 0x000fda000bf05300 */
[----:B------:R-:W-:Y:S05]  /*1360*/  @!P0 BRA `(.L_x_15) ;  /* 0x00000000001c8947 */ /* 0x000fea0003800000 */
[----:B0-----:R-:W0:Y:S02]  /*1370*/  LDC.64 R4, c[0x0][0x5a0] ;  /* 0x00016800ff047b82 */ /* 0x001e240000000a00 */
[----:B0-----:R-:W2:Y:S02]  /*1380*/  LDG.E.64 R4, desc[UR44][R4.64] ;  /* 0x0000002c04047981 */ /* 0x001ea4000c1e1b00 */
[----:B--2---:R-:W-:-:S04]  /*1390*/  ISETP.NE.U32.AND P0, PT, R4, RZ, PT ;  /* 0x000000ff0400720c */ /* 0x004fc80003f05070 */
[----:B------:R-:W-:-:S13]  /*13a0*/  ISETP.NE.AND.EX P0, PT, R5, RZ, PT, P0 ;  /* 0x000000ff0500720c */ /* 0x000fda0003f05300 */
[----:B------:R-:W-:Y:S05]  /*13b0*/  @!P0 BRA `(.L_x_15) ;  /* 0x0000000000088947 */ /* 0x000fea0003800000 */
[----:B-1----:R0:W5:Y:S01]  /*13c0*/  LD.E R141, desc[UR44][R4.64] ;  /* 0x0000002c048d7980 */ /* 0x002162000c101900 */
[----:B------:R-:W-:Y:S05]  /*13d0*/  BRA `(.L_x_16) ;  /* 0x0000000000247947 */ /* 0x000fea0003800000 */
.L_x_15:
[----:B------:R-:W-:Y:S02]  /*13e0*/  ULDC.64 UR4, c[0x0][0x590] ;  /* 0x0001640000047ab9 */ /* 0x000fe40000000a00 */
[----:B------:R-:W-:-:S04]  /*13f0*/  ISETP.NE.U32.AND P0, PT, RZ, UR4, PT ;  /* 0x00000004ff007c0c */ /* 0x000fc8000bf05070 */
[----:B------:R-:W-:-:S13]  /*1400*/  ISETP.NE.AND.EX P0, PT, RZ, UR5, PT, P0 ;  /* 0x00000005ff007c0c */ /* 0x000fda000bf05300 */
[----:B------:R-:W-:Y:S05]  /*1410*/  @!P0 BRA `(.L_x_17) ;  /* 0x00000000000c8947 */ /* 0x000fea0003800000 */
[----:B0-----:R-:W1:Y:S02]  /*1420*/  LDC.64 R4, c[0x0][0x590] ;  /* 0x00016400ff047b82 */ /* 0x001e640000000a00 */
[----:B-1----:R1:W5:Y:S01]  /*1430*/  LDG.E R141, desc[UR44][R4.64] ;  /* 0x0000002c048d7981 */ /* 0x002362000c1e1900 */
[----:B------:R-:W-:Y:S05]  /*1440*/  BRA `(.L_x_16) ;  /* 0x0000000000087947 */ /* 0x000fea0003800000 */
.L_x_17:
[----:B------:R-:W-:Y:S02]  /*1450*/  ULDC UR4, c[0x0][0x584] ;  /* 0x0001610000047ab9 */ /* 0x000fe40000000800 */
[----:B-1----:R-:W-:-:S07]  /*1460*/  IMAD.U32 R141, RZ, RZ, UR4 ;  /* 0x00000004ff8d7e24 */ /* 0x002fce000f8e00ff */
.L_x_16:
[----:B------:R-:W-:-:S13]  /*1470*/  LOP3.LUT P0, RZ, R3, 0xff, RZ, 0xc0, !PT ;  /* 0x000000ff03ff7812 */ /* 0x000fda000780c0ff */
[----:B------:R-:W-:Y:S05]  /*1480*/  @!P0 EXIT ;  /* 0x000000000000894d */ /* 0x000fea0003800000 */
[----:B------:R-:W2:Y:S01]  /*1490*/  LDC R143, c[0x0][0x658] ;  /* 0x00019600ff8f7b82 */ /* 0x000ea20000000800 */
[----:B------:R-:W-:Y:S01]  /*14a0*/  LOP3.LUT R7, R7, 0x1, RZ, 0xc0, !PT ;  /* 0x0000000107077812 */ /* 0x000fe200078ec0ff */
[----:B------:R-:W-:Y:S01]  /*14b0*/  ULDC.64 UR6, c[0x0][0x288] ;  /* 0x0000a20000067ab9 */ /* 0x000fe20000000a00 */
[----:B------:R-:W-:Y:S01]  /*14c0*/  SHF.R.U32.HI R3, RZ, 0x2, R144 ;  /* 0x00000002ff037819 */ /* 0x000fe20000011690 */
[----:B------:R-:W-:Y:S01]  /*14d0*/  UIADD3 UR4, UR7, 0x1f, URZ ;  /* 0x0000001f07047890 */ /* 0x000fe2000fffe03f */
[----:B------:R-:W-:Y:S01]  /*14e0*/  SHF.R.U32.HI R0, RZ, 0x1, R0 ;  /* 0x00000001ff007819 */ /* 0x000fe20000011600 */
[----:B------:R-:W-:Y:S01]  /*14f0*/  IMAD.SHL.U32 R138, R7, 0x40, RZ ;  /* 0x00000040078a7824 */ /* 0x000fe200078e00ff */
[----:B------:R-:W-:Y:S01]  /*1500*/  LOP3.LUT R3, R3, 0x7, RZ, 0xc0, !PT ;  /* 0x0000000703037812 */ /* 0x000fe200078ec0ff */
[----:B------:R-:W-:Y:S01]  /*1510*/  USHF.R.S32.HI UR5, URZ, 0x1f, UR4 ;  /* 0x0000001f3f057899 */ /* 0x000fe20008011404 */
[----:B------:R-:W-:Y:S01]  /*1520*/  LOP3.LUT R0, R0, 0x30, RZ, 0xc0, !PT ;  /* 0x0000003000007812 */ /* 0x000fe200078ec0ff */
[----:B------:R-:W-:Y:S01]  /*1530*/  IMAD.MOV.U32 R6, RZ, RZ, 0x1 ;  /* 0x00000001ff067424 */ /* 0x000fe200078e00ff */
[--C-:B------:R-:W-:Y:S01]  /*1540*/  LOP3.LUT R138, R138, 0x40, R3.reuse, 0xe2, !PT ;  /* 0x000000408a8a7812 */ /* 0x100fe200078ee203 */
[----:B------:R-:W-:Y:S01]  /*1550*/  ULEA.HI UR5, UR5, UR4, URZ, 0x5 ;  /* 0x0000000405057291 */ /* 0x000fe2000f8f283f */
[-C--:B01----:R-:W-:Y:S01]  /*1560*/  IADD3 R4, RZ, -R0.reuse, -R3 ;  /* 0x80000000ff047210 */ /* 0x083fe20007ffe803 */
[----:B------:R-:W-:Y:S01]  /*1570*/  IMAD.U32 R5, RZ, RZ, UR6 ;  /* 0x00000006ff057e24 */ /* 0x000fe2000f8e00ff */
[----:B------:R-:W-:Y:S01]  /*1580*/  LOP3.LUT R138, R138, R0, RZ, 0xfc, !PT ;  /* 0x000000008a8a7212 */ /* 0x000fe200078efcff */
[----:B------:R-:W-:Y:S01]  /*1590*/  USHF.R.S32.HI UR41, URZ, 0x5, UR5 ;  /* 0x000000053f297899 */ /* 0x000fe20008011405 */
[----:B------:R-:W-:Y:S01]  /*15a0*/  IMAD.MOV.U32 R0, RZ, RZ, -0x1 ;  /* 0xffffffffff007424 */ /* 0x000fe200078e00ff */
[C---:B------:R-:W-:Y:S01]  /*15b0*/  LOP3.LUT R142, R144.reuse, 0x3, RZ, 0xc0, !PT ;  /* 0x00000003908e7812 */ /* 0x040fe200078ec0ff */
[----:B------:R-:W-:Y:S01]  /*15c0*/  IMAD R4, R7, -0x40, R4 ;  /* 0xffffffc007047824 */ /* 0x000fe200078e0204 */
[----:B------:R-:W-:Y:S01]  /*15d0*/  UISETP.LT.AND UP0, UPT, UR41, 0x1, UPT ;  /* 0x000000012900788c */ /* 0x000fe2000bf01270 */
[----:B------:R-:W-:Y:S01]  /*15e0*/  LOP3.LUT R145, R144, 0x80, RZ, 0xc0, !PT ;  /* 0x0000008090917812 */ /* 0x000fe200078ec0ff */
[----:B------:R-:W-:Y:S01]  /*15f0*/  ULDC UR4, c[0x0][0x284] ;  /* 0x0000a10000047ab9 */ /* 0x000fe20000000800 */
[----:B------:R-:W-:Y:S01]  /*1600*/  IMAD R142, R142, -0x2, R5 ;  /* 0xfffffffe8e8e7824 */ /* 0x000fe200078e0205 */
[-C--:B--2---:R-:W-:Y:S01]  /*1610*/  SHF.L.U32 R0, R0, R143.reuse, RZ ;  /* 0x0000008f00007219 */ /* 0x084fe200000006ff */
[----:B------:R-:W-:Y:S01]  /*1620*/  USEL UR42, UR41, 0x1, UP0 ;  /* 0x00000001292a7887 */ /* 0x000fe20008000000 */
[----:B------:R-:W-:Y:S01]  /*1630*/  SHF.L.U32 R143, R6, R143, RZ ;  /* 0x0000008f068f7219 */ /* 0x000fe200000006ff */
[----:B------:R-:W-:Y:S01]  /*1640*/  IMAD.SHL.U32 R144, R144, 0x2, RZ ;  /* 0x0000000290907824 */ /* 0x000fe200078e00ff */
[----:B------:R-:W-:Y:S01]  /*1650*/  SHF.R.U32.HI R145, RZ, 0x7, R145 ;  /* 0x00000007ff917819 */ /* 0x000fe20000011691 */
[----:B------:R-:W-:Y:S01]  /*1660*/  VIADD R147, R4, UR4 ;  /* 0x0000000404937c36 */ /* 0x000fe20008000000 */
[----:B------:R-:W-:Y:S01]  /*1670*/  LOP3.LUT R146, RZ, R0, RZ, 0x33, !PT ;  /* 0x00000000ff927212 */ /* 0x000fe200078e33ff */
[----:B------:R-:W-:Y:S01]  /*1680*/  IMAD.MOV.U32 R139, RZ, RZ, RZ ;  /* 0x000000ffff8b7224 */ /* 0x000fe200078e00ff */
[----:B------:R-:W-:Y:S01]  /*1690*/  UIADD3 UR42, UR41, -UR42, URZ ;  /* 0x8000002a292a7290 */ /* 0x000fe2000fffe03f */
[----:B------:R-:W-:Y:S01]  /*16a0*/  UMOV UR38, URZ ;  /* 0x0000003f00267c82 */ /* 0x000fe20008000000 */
[----:B------:R-:W-:-:S10]  /*16b0*/  UMOV UR39, URZ ;  /* 0x0000003f00277c82 */ /* 0x000fd40008000000 */
.L_x_265:
[----:B------:R-:W0:Y:S01]  /*16c0*/  SHFL.IDX PT, R0, R145, RZ, 0x1f ;  /* 0x00001fff91007589 */ /* 0x000e2200000e0000 */
[----:B------:R-:W1:Y:S01]  /*16d0*/  S2UR UR7, SR_CgaCtaId ;  /* 0x00000000000779c3 */ /* 0x000e620000008800 */
[----:B------:R-:W-:Y:S01]  /*16e0*/  UMOV UR6, 0x400 ;  /* 0x0000040000067882 */ /* 0x000fe20000000000 */
[----:B0-----:R-:W-:Y:S01]  /*16f0*/  R2UR UR4, R0 ;  /* 0x00000000000472ca */ /* 0x001fe200000e0000 */
[----:B-1----:R-:W-:-:S12]  /*1700*/  ULEA UR46, UR7, UR6, 0x18 ;  /* 0x00000006072e7291 */ /* 0x002fd8000f8ec03f */
[----:B------:R-:W-:-:S04]  /*1710*/  ULEA.HI UR5, UR4, UR4, URZ, 0x1 ;  /* 0x0000000404057291 */ /* 0x000fc8000f8f083f */
[----:B------:R-:W-:-:S04]  /*1720*/  ULOP3.LUT UR5, UR5, 0x1ffffe, URZ, 0xc0, !UPT ;  /* 0x001ffffe05057892 */ /* 0x000fc8000f8ec03f */
[----:B------:R-:W-:-:S03]  /*1730*/  UIADD3 UR5, UR4, -UR5, URZ ;  /* 0x8000000504057290 */ /* 0x000fc6000fffe03f */
[----:B------:R-:W-:Y:S01]  /*1740*/  ULDC UR4, c[0x0][0x28c] ;  /* 0x0000a30000047ab9 */ /* 0x000fe20000000800 */
[----:B------:R-:W-:Y:S01]  /*1750*/  ULEA UR5, UR5, UR46, 0xb ;  /* 0x0000002e05057291 */ /* 0x000fe2000f8e583f */
[----:B------:R-:W-:-:S03]  /*1760*/  ISETP.LT.AND P0, PT, RZ, UR4, PT ;  /* 0x00000004ff007c0c */ /* 0x000fc6000bf01270 */
[----:B------:R-:W-:-:S04]  /*1770*/  UIADD3 UR5, UR5, 0x280, URZ ;  /* 0x0000028005057890 */ /* 0x000fc8000fffe03f */
[----:B------:R-:W-:-:S04]  /*1780*/  USHF.R.U32.HI UR5, URZ, 0x4, UR5 ;  /* 0x000000043f057899 */ /* 0x000fc80008011605 */
[----:B------:R-:W-:-:S04]  /*1790*/  ULOP3.LUT UR5, UR5, 0x3fff, URZ, 0xc0, !UPT ;  /* 0x00003fff05057892 */ /* 0x000fc8000f8ec03f */
[----:B------:R-:W-:Y:S01]  /*17a0*/  ULOP3.LUT UR43, UR5, 0x10000, URZ, 0xfc, !UPT ;  /* 0x00010000052b7892 */ /* 0x000fe2000f8efc3f */
[----:B--234-:R-:W-:Y:S11]  /*17b0*/  @P0 BRA `(.L_x_18) ;  /* 0x0000000000400947 */ /* 0x01cff60003800000 */
[----:B------:R-:W-:Y:S01]  /*17c0*/  MOV R0, 0x0 ;  /* 0x0000000000007802 */ /* 0x000fe20000000f00 */
[----:B------:R-:W-:Y:S01]  /*17d0*/  ULDC.64 UR4, c[0x4][0x68] ;  /* 0x01001a0000047ab9 */ /* 0x000fe20000000a00 */
[----:B------:R-:W-:Y:S01]  /*17e0*/  ULDC.64 UR6, c[0x4][0x8] ;  /* 0x0100020000067ab9 */ /* 0x000fe20000000a00 */
[----:B------:R-:W-:Y:S01]  /*17f0*/  IMAD.U32 R4, RZ, RZ, UR4 ;  /* 0x00000004ff047e24 */ /* 0x000fe2000f8e00ff */
[----:B------:R0:W1:Y:S01]  /*1800*/  LDC.64 R14, c[0x4][R0] ;  /* 0x01000000000e7b82 */ /* 0x0000620000000a00 */
[----:B------:R-:W-:Y:S01]  /*1810*/  IMAD.U32 R5, RZ, RZ, UR5 ;  /* 0x00000005ff057e24 */ /* 0x000fe2000f8e00ff */
[----:B------:R-:W-:Y:S01]  /*1820*/  ULDC.64 UR4, c[0x4][0x70] ;  /* 0x01001c0000047ab9 */ /* 0x000fe20000000a00 */
[----:B------:R-:W-:Y:S02]  /*1830*/  IMAD.U32 R10, RZ, RZ, UR6 ;  /* 0x00000006ff0a7e24 */ /* 0x000fe4000f8e00ff */
[----:B------:R-:W-:Y:S02]  /*1840*/  IMAD.U32 R6, RZ, RZ, UR4 ;  /* 0x00000004ff067e24 */ /* 0x000fe4000f8e00ff */
[----:B------:R-:W-:-:S02]  /*1850*/  IMAD.U32 R7, RZ, RZ, UR5 ;  /* 0x00000005ff077e24 */ /* 0x000fc4000f8e00ff */
[----:B------:R-:W-:Y:S02]  /*1860*/  IMAD.U32 R11, RZ, RZ, UR7 ;  /* 0x00000007ff0b7e24 */ /* 0x000fe4000f8e00ff */
[----:B------:R-:W-:Y:S02]  /*1870*/  IMAD.MOV.U32 R8, RZ, RZ, 0x1e1 ;  /* 0x000001e1ff087424 */ /* 0x000fe400078e00ff */
[----:B------:R-:W-:Y:S02]  /*1880*/  IMAD.MOV.U32 R12, RZ, RZ, 0x1 ;  /* 0x00000001ff0c7424 */ /* 0x000fe400078e00ff */
[----:B0-----:R-:W-:-:S07]  /*1890*/  IMAD.MOV.U32 R13, RZ, RZ, RZ ;  /* 0x000000ffff0d7224 */ /* 0x001fce00078e00ff */
[----:B------:R-:W-:-:S07]  /*18a0*/  LEPC R20, `(.L_x_18) ;  /* 0x000000001014794e */ /* 0x000fce0000000000 */
[----:B-1---5:R-:W-:Y:S05]  /*18b0*/  CALL.ABS.NOINC R14 ;  /* 0x000000000e007343 */ /* 0x022fea0003c00000 */
.L_x_18:
[----:B------:R-:W-:-:S04]  /*18c0*/  LOP3.LUT R0, R18, 0x1, RZ, 0xfc, !PT ;  /* 0x0000000112007812 */ /* 0x000fc800078efcff */
[----:B------:R-:W-:-:S13]  /*18d0*/  ISETP.NE.AND P0, PT, R0, 0x3, PT ;  /* 0x000000030000780c */ /* 0x000fda0003f05270 */
[----:B------:R-:W-:Y:S05]  /*18e0*/  @!P0 BRA `(.L_x_19) ;  /* 0x0000000000048947 */ /* 0x000fea0003800000 */
[----:B------:R-:W-:Y:S01]  /*18f0*/  BPT.TRAP 0x1 ;  /* 0x000000040000795c */ /* 0x000fe20000300000 */
.L_x_19:
[----:B------:R-:W-:Y:S02]  /*1900*/  IMAD.U32 R3, RZ, RZ, UR39 ;  /* 0x00000027ff037e24 */ /* 0x000fe4000f8e00ff */
[----:B------:R-:W-:-:S03]  /*1910*/  IMAD.U32 R0, RZ, RZ, UR38 ;  /* 0x00000026ff007e24 */ /* 0x000fc6000f8e00ff */
[----:B------:R-:W-:Y:S02]  /*1920*/  LEA R3, R3, UR46, 0x3 ;  /* 0x0000002e03037c11 */ /* 0x000fe4000f8e18ff */
[----:B------:R-:W-:-:S04]  /*1930*/  SHF.L.U32 R0, R0, 0x1f, RZ ;  /* 0x0000001f00007819 */ /* 0x000fc800000006ff */
[----:B------:R0:W1:Y:S01]  /*1940*/  SYNCS.PHASECHK.TRANS64.TRYWAIT P1, [R3+URZ], R0 ;  /* 0x00000000030075a7 */ /* 0x000062000802017f */
[----:B------:R-:W-:Y:S05]  /*1950*/  @!P0 BRA `(.L_x_20) ;  /* 0x0000000000048947 */ /* 0x000fea0003800000 */
[----:B------:R-:W-:Y:S01]  /*1960*/  BPT.TRAP 0x1 ;  /* 0x000000040000795c */ /* 0x000fe20000300000 */
.L_x_20:
[----:B------:R-:W-:-:S05]  /*1970*/  IMAD.U32 R4, RZ, RZ, UR42 ;  /* 0x0000002aff047e24 */ /* 0x000fca000f8e00ff */
[----:B------:R-:W-:Y:S01]  /*1980*/  ISETP.GE.AND P2, PT, R4, 0x1, PT ;  /* 0x000000010400780c */ /* 0x000fe20003f46270 */
[----:B-1----:R-:W-:-:S12]  /*1990*/  @P1 BRA `(.L_x_21) ;  /* 0x0000000000081947 */ /* 0x002fd80003800000 */
[----:B------:R-:W1:Y:S02]  /*19a0*/  SYNCS.PHASECHK.TRANS64.TRYWAIT P1, [R3+URZ], R0 ;  /* 0x00000000030075a7 */ /* 0x000e64000802017f */
[----:B-1----:R-:W-:Y:S05]  /*19b0*/  @!P1 BRA `(.L_x_22) ;  /* 0x0000008c00bc9947 */ /* 0x002fea0003800000 */
.L_x_21:
[----:B------:R-:W-:Y:S05]  /*19c0*/  WARPSYNC.ALL ;  /* 0x0000000000007948 */ /* 0x000fea0003800000 */
[----:B------:R-:W-:Y:S01]  /*19d0*/  UIADD3 UR4, UR46, 0x22a80, URZ ;  /* 0x00022a802e047890 */ /* 0x000fe2000fffe03f */
[----:B------:R-:W-:Y:S01]  /*19e0*/  WARPGROUP.ARRIVE ;  /* 0x00000000000079c5 */ /* 0x000fe20000000000 */
[----:B------:R-:W-:Y:S02]  /*19f0*/  UIMAD UR24, UR39, 0x180, UR43 ;  /* 0x00000180271878a4 */ /* 0x000fe4000f8e022b */
[----:B------:R-:W-:Y:S01]  /*1a00*/  USHF.R.U32.HI UR4, URZ, 0x4, UR4 ;  /* 0x000000043f047899 */ /* 0x000fe20008011604 */
[----:B------:R-:W-:Y:S01]  /*1a10*/  UMOV UR5, 0xc0000010 ;  /* 0xc000001000057882 */ /* 0x000fe20000000000 */
[----:B------:R-:W-:-:S02]  /*1a20*/  UMOV UR7, 0xc0000010 ;  /* 0xc000001000077882 */ /* 0x000fc40000000000 */
[----:B------:R-:W-:Y:S01]  /*1a30*/  ULOP3.LUT UR4, UR4, 0x3fff, URZ, 0xc0, !UPT ;  /* 0x00003fff04047892 */ /* 0x000fe2000f8ec03f */
[----:B------:R-:W-:Y:S01]  /*1a40*/  UMOV UR9, UR5 ;  /* 0x0000000500097c82 */ /* 0x000fe20008000000 */
[----:B------:R-:W-:Y:S02]  /*1a50*/  UMOV UR11, 0xc0000010 ;  /* 0xc0000010000b7882 */ /* 0x000fe40000000000 */
[----:B------:R-:W-:Y:S01]  /*1a60*/  ULOP3.LUT UR32, UR4, 0x10000, URZ, 0xfc, !UPT ;  /* 0x0001000004207892 */ /* 0x000fe2000f8efc3f */
[----:B------:R-:W-:Y:S02]  /*1a70*/  UMOV UR13, UR5 ;  /* 0x00000005000d7c82 */ /* 0x000fe40008000000 */
[----:B------:R-:W-:Y:S01]  /*1a80*/  UMOV UR4, UR24 ;  /* 0x0000001800047c82 */ /* 0x000fe20008000000 */
[----:B------:R-:W-:Y:S01]  /*1a90*/  UIMAD UR6, UR39, 0xe0, UR32 ;  /* 0x000000e0270678a4 */ /* 0x000fe2000f8e0220 */
[----:B------:R-:W-:Y:S01]  /*1aa0*/  UMOV UR8, UR4 ;  /* 0x0000000400087c82 */ /* 0x000fe20008000000 */
[----:B------:R-:W-:-:S02]  /*1ab0*/  UMOV UR12, UR4 ;  /* 0x00000004000c7c82 */ /* 0x000fc40008000000 */
[----:B------:R-:W-:Y:S02]  /*1ac0*/  UIADD3 UR10, UR6, 0x20, URZ ;  /* 0x00000020060a7890 */ /* 0x000fe4000fffe03f */
[----:B------:R-:W-:Y:S01]  /*1ad0*/  UIADD3 UR14, UR6, 0x40, URZ ;  /* 0x00000040060e7890 */ /* 0x000fe2000fffe03f */
[----:B------:R-:W-:Y:S02]  /*1ae0*/  UMOV UR15, 0xc0000010 ;  /* 0xc0000010000f7882 */ /* 0x000fe40000000000 */
[----:B------:R-:W-:Y:S01]  /*1af0*/  IGMMA.64x16x32.S8.S8 R128, gdesc[UR4], RZ, !UPT, gsb0 ;  /* 0x00600000048079f1 */ /* 0x000fe2000c0410ff */
[----:B------:R-:W-:Y:S01]  /*1b00*/  UIADD3 UR18, UR6, 0x60, URZ ;  /* 0x0000006006127890 */ /* 0x000fe2000fffe03f */
[----:B------:R-:W-:Y:S01]  /*1b10*/  UMOV UR16, UR4 ;  /* 0x0000000400107c82 */ /* 0x000fe20008000000 */
[----:B------:R-:W-:Y:S01]  /*1b20*/  UMOV UR17, UR5 ;  /* 0x0000000500117c82 */ /* 0x000fe20008000000 */
[----:B------:R-:W-:Y:S01]  /*1b30*/  UMOV UR19, 0xc0000010 ;  /* 0xc000001000137882 */ /* 0x000fe20000000000 */
[----:B------:R-:W-:Y:S01]  /*1b40*/  UIADD3 UR22, UR6, 0x80, URZ ;  /* 0x0000008006167890 */ /* 0x000fe2000fffe03f */
[----:B------:R-:W-:Y:S01]  /*1b50*/  UMOV UR20, UR4 ;  /* 0x0000000400147c82 */ /* 0x000fe20008000000 */
[----:B------:R-:W-:Y:S01]  /*1b60*/  UMOV UR21, UR5 ;  /* 0x0000000500157c82 */ /* 0x000fe20008000000 */
[----:B------:R-:W-:Y:S01]  /*1b70*/  UMOV UR23, 0xc0000010 ;  /* 0xc000001000177882 */ /* 0x000fe20000000000 */
[----:B------:R-:W-:Y:S01]  /*1b80*/  UIADD3 UR26, UR6, 0xa0, URZ ;  /* 0x000000a0061a7890 */ /* 0x000fe2000fffe03f */
[----:B------:R-:W-:Y:S01]  /*1b90*/  UMOV UR25, UR5 ;  /* 0x0000000500197c82 */ /* 0x000fe20008000000 */
[----:B------:R-:W-:Y:S01]  /*1ba0*/  UMOV UR27, 0xc0000010 ;  /* 0xc0000010001b7882 */ /* 0x000fe20000000000 */
[----:B------:R-:W-:Y:S01]  /*1bb0*/  UIADD3 UR30, UR6, 0xc0, URZ ;  /* 0x000000c0061e7890 */ /* 0x000fe2000fffe03f */
[----:B------:R-:W-:Y:S01]  /*1bc0*/  UMOV UR28, UR4 ;  /* 0x00000004001c7c82 */ /* 0x000fe20008000000 */
[----:B------:R-:W-:Y:S01]  /*1bd0*/  UMOV UR29, UR5 ;  /* 0x00000005001d7c82 */ /* 0x000fe20008000000 */
[----:B------:R-:W-:Y:S01]  /*1be0*/  UMOV UR31, 0xc0000010 ;  /* 0xc0000010001f7882 */ /* 0x000fe20000000000 */
[----:B------:R-:W-:-:S02]  /*1bf0*/  WARPGROUP.DEPBAR.LE gsb0, 0x0 ;  /* 0x00008000000079c5 */ /* 0x000fc40000010000 */
[----:B------:R-:W-:-:S06]  /*1c00*/  WARPGROUP.ARRIVE ;  /* 0x00000000000079c5 */ /* 0x000fcc0000000000 */
[----:B------:R-:W-:Y:S01]  /*1c10*/  IGMMA.64x16x32.S8.S8 R112, gdesc[UR8], RZ, !UPT, gsb0 ;  /* 0x00600000087079f1 */ /* 0x000fe2000c0410ff */
[----:B------:R-:W-:-:S03]  /*1c20*/  UIADD3 UR8, UR24, 0x100, URZ ;  /* 0x0000010018087890 */ /* 0x000fc6000fffe03f */
[----:B------:R-:W-:Y:S01]  /*1c30*/  UMOV UR24, UR4 ;  /* 0x0000000400187c82 */ /* 0x000fe20008000000 */
[----:B------:R-:W-:Y:S02]  /*1c40*/  WARPGROUP.DEPBAR.LE gsb0, 0x0 ;  /* 0x00008000000079c5 */ /* 0x000fe40000010000 */
[----:B------:R-:W-:-:S06]  /*1c50*/  WARPGROUP.ARRIVE ;  /* 0x00000000000079c5 */ /* 0x000fcc0000000000 */
[----:B------:R-:W-:Y:S03]  /*1c60*/  IGMMA.64x16x32.S8.S8 R96, gdesc[UR12], RZ, !UPT, gsb0 ;  /* 0x006000000c6079f1 */ /* 0x000fe6000c0410ff */
        /* <DEDUP_REMOVED lines=11> */
[----:B------:R-:W-:Y:S01]  /*1d20*/  IGMMA.64x16x32.S8.S8 R32, gdesc[UR28], RZ, !UPT, gsb0 ;  /* 0x006000001c2079f1 */ /* 0x000fe2000c0410ff */
[----:B------:R-:W-:Y:S01]  /*1d30*/  UMOV UR28, UR8 ;  /* 0x00000008001c7c82 */ /* 0x000fe20008000000 */
[----:B------:R-:W-:Y:S01]  /*1d40*/  UMOV UR29, 0xc0000010 ;  /* 0xc0000010001d7882 */ /* 0x000fe20000000000 */
[----:B------:R-:W-:Y:S01]  /*1d50*/  UMOV UR24, UR28 ;  /* 0x0000001c00187c82 */ /* 0x000fe20008000000 */
        /* <DEDUP_REMOVED lines=11> */
[----:B------:R-:W-:-:S02]  /*1e10*/  WARPGROUP.DEPBAR.LE gsb0, 0x0 ;  /* 0x00008000000079c5 */ /* 0x000fc40000010000 */
        /* <DEDUP_REMOVED lines=21> */
[----:B------:R-:W-:Y:S05]  /*1f70*/  @!P2 BRA `(.L_x_23) ;  /* 0x0000000400fca947 */ /* 0x000fea0003800000 */
[----:B------:R-:W-:Y:S01]  /*1f80*/  UIADD3 UR33, UR39, 0x1, URZ ;  /* 0x0000000127217890 */ /* 0x000fe2000fffe03f */
[----:B01----:R-:W-:Y:S02]  /*1f90*/  IMAD.U32 R0, RZ, RZ, UR42 ;  /* 0x0000002aff007e24 */ /* 0x003fe4000f8e00ff */
[----:B------:R-:W-:Y:S01]  /*1fa0*/  IMAD.U32 R3, RZ, RZ, UR39 ;  /* 0x00000027ff037e24 */ /* 0x000fe2000f8e00ff */
[----:B------:R-:W-:-:S04]  /*1fb0*/  UISETP.NE.AND UP0, UPT, UR33, 0x17, UPT ;  /* 0x000000172100788c */ /* 0x000fc8000bf05270 */
[----:B------:R-:W-:Y:S02]  /*1fc0*/  USEL UR4, URZ, 0x1, UP0 ;  /* 0x000000013f047887 */ /* 0x000fe40008000000 */
[----:B------:R-:W-:Y:S02]  /*1fd0*/  USEL UR33, UR33, URZ, UP0 ;  /* 0x0000003f21217287 */ /* 0x000fe40008000000 */
[----:B------:R-:W-:-:S06]  /*1fe0*/  ULOP3.LUT UR4, UR38, UR4, URZ, 0x3c, !UPT ;  /* 0x0000000426047292 */ /* 0x000fcc000f8e3c3f */
[----:B------:R-:W-:-:S07]  /*1ff0*/  IMAD.U32 R6, RZ, RZ, UR4 ;  /* 0x00000004ff067e24 */ /* 0x000fce000f8e00ff */
.L_x_30:
[----:B------:R-:W-:Y:S05]  /*2000*/  @!P0 BRA `(.L_x_24) ;  /* 0x0000000000048947 */ /* 0x000fea0003800000 */
[----:B------:R-:W-:Y:S01]  /*2010*/  BPT.TRAP 0x1 ;  /* 0x000000040000795c */ /* 0x000fe20000300000 */
.L_x_24:
[----:B------:R-:W0:Y:S01]  /*2020*/  S2UR UR4, SR_CgaCtaId ;  /* 0x00000000000479c3 */ /* 0x000e220000008800 */
[----:B------:R-:W-:Y:S01]  /*2030*/  UMOV UR34, 0x400 ;  /* 0x0000040000227882 */ /* 0x000fe20000000000 */
[----:B------:R-:W-:Y:S01]  /*2040*/  SHF.L.U32 R4, R6, 0x1f, RZ ;  /* 0x0000001f06047819 */ /* 0x000fe200000006ff */
[----:B0-----:R-:W-:-:S04]  /*2050*/  ULEA UR34, UR4, UR34, 0x18 ;  /* 0x0000002204227291 */ /* 0x001fc8000f8ec03f */
[----:B------:R-:W-:-:S09]  /*2060*/  ULEA UR4, UR33, UR34, 0x3 ;  /* 0x0000002221047291 */ /* 0x000fd2000f8e183f */
[----:B------:R0:W1:Y:S01]  /*2070*/  SYNCS.PHASECHK.TRANS64.TRYWAIT P1, [UR4], R4 ;  /* 0x00000004ff0075a7 */ /* 0x0000620008020144 */
[----:B------:R-:W-:Y:S05]  /*2080*/  @!P0 BRA `(.L_x_25) ;  /* 0x0000000000048947 */ /* 0x000fea0003800000 */
[----:B------:R-:W-:Y:S01]  /*2090*/  BPT.TRAP 0x1 ;  /* 0x000000040000795c */ /* 0x000fe20000300000 */
.L_x_25:
[----:B-1----:R-:W-:Y:S05]  /*20a0*/  @P1 BRA `(.L_x_26) ;  /* 0x0000000000081947 */ /* 0x002fea0003800000 */
[----:B------:R-:W1:Y:S02]  /*20b0*/  SYNCS.PHASECHK.TRANS64.TRYWAIT P1, [UR4], R4 ;  /* 0x00000004ff0075a7 */ /* 0x000e640008020144 */
[----:B-1----:R-:W-:Y:S05]  /*20c0*/  @!P1 BRA `(.L_x_27) ;  /* 0x00000088000c9947 */ /* 0x002fea0003800000 */
.L_x_26:
[----:B------:R-:W-:Y:S01]  /*20d0*/  UIMAD UR4, UR33, 0x180, UR43 ;  /* 0x00000180210478a4 */ /* 0x000fe2000f8e022b */
[----:B------:R-:W-:Y:S01]  /*20e0*/  WARPGROUP.ARRIVE ;  /* 0x00000000000079c5 */ /* 0x000fe20000000000 */
[----:B------:R-:W-:Y:S01]  /*20f0*/  UIMAD UR6, UR33, 0xe0, UR32 ;  /* 0x000000e0210678a4 */ /* 0x000fe2000f8e0220 */
[----:B------:R-:W-:Y:S01]  /*2100*/  UMOV UR5, 0xc0000010 ;  /* 0xc000001000057882 */ /* 0x000fe20000000000 */
[----:B------:R-:W-:Y:S02]  /*2110*/  UMOV UR7, 0xc0000010 ;  /* 0xc000001000077882 */ /* 0x000fe40000000000 */
[----:B------:R-:W-:Y:S01]  /*2120*/  UIADD3 UR10, UR6, 0x20, URZ ;  /* 0x00000020060a7890 */ /* 0x000fe2000fffe03f */
[----:B------:R-:W-:Y:S01]  /*2130*/  UMOV UR8, UR4 ;  /* 0x0000000400087c82 */ /* 0x000fe20008000000 */
[----:B------:R-:W-:Y:S01]  /*2140*/  UMOV UR9, UR5 ;  /* 0x0000000500097c82 */ /* 0x000fe20008000000 */
[----:B------:R-:W-:Y:S02]  /*2150*/  UMOV UR11, 0xc0000010 ;  /* 0xc0000010000b7882 */ /* 0x000fe40000000000 */
[----:B------:R-:W-:Y:S01]  /*2160*/  IGMMA.64x16x32.S8.S8 R128, gdesc[UR4], R128, gsb0 ;  /* 0x00600000048079f1 */ /* 0x000fe20008041080 */
        /* <DEDUP_REMOVED lines=22> */
[----:B------:R-:W-:Y:S01]  /*22d0*/  IGMMA.64x16x32.S8.S8 R112, gdesc[UR8], R112, gsb0 ;  /* 0x00600000087079f1 */ /* 0x000fe20008041070 */
[----:B------:R-:W-:Y:S02]  /*22e0*/  UIADD3 UR8, UR4, 0x100, URZ ;  /* 0x0000010004087890 */ /* 0x000fe4000fffe03f */
[----:B------:R-:W-:Y:S02]  /*22f0*/  WARPGROUP.DEPBAR.LE gsb0, 0x0 ;  /* 0x00008000000079c5 */ /* 0x000fe40000010000 */
[----:B------:R-:W-:-:S06]  /*2300*/  WARPGROUP.ARRIVE ;  /* 0x00000000000079c5 */ /* 0x000fcc0000000000 */
[----:B------:R-:W-:Y:S03]  /*2310*/  IGMMA.64x16x32.S8.S8 R96, gdesc[UR12], R96, gsb0 ;  /* 0x006000000c6079f1 */ /* 0x000fe60008041060 */
        /* <DEDUP_REMOVED lines=11> */
[----:B------:R-:W-:Y:S01]  /*23d0*/  IGMMA.64x16x32.S8.S8 R32, gdesc[UR28], R32, gsb0 ;  /* 0x006000001c2079f1 */ /* 0x000fe20008041020 */
        /* <DEDUP_REMOVED lines=36> */
[----:B------:R-:W-:Y:S05]  /*2620*/  @!P0 BRA `(.L_x_28) ;  /* 0x0000000000048947 */ /* 0x000fea0003800000 */
[----:B------:R-:W-:Y:S01]  /*2630*/  BPT.TRAP 0x1 ;  /* 0x000000040000795c */ /* 0x000fe20000300000 */
.L_x_28:
[----:B------:R-:W-:-:S13]  /*2640*/  ISETP.NE.AND P1, PT, R19, RZ, PT ;  /* 0x000000ff1300720c */ /* 0x000fda0003f25270 */
[----:B01----:R-:W-:-:S05]  /*2650*/  @P1 LEA R4, R3, UR34, 0x3 ;  /* 0x0000002203041c11 */ /* 0x003fca000f8e18ff */
[----:B------:R-:W-:-:S05]  /*2660*/  @P1 VIADD R5, R4, 0xb8 ;  /* 0x000000b804051836 */ /* 0x000fca0000000000 */
[----:B------:R-:W-:-:S04]  /*2670*/  @P1 PRMT R5, R22, 0x654, R5 ;  /* 0x0000065416051816 */ /* 0x000fc80000000005 */
[----:B------:R0:W-:Y:S01]  /*2680*/  @P1 SYNCS.ARRIVE.TRANS64.RED.A1T0 RZ, [R5+URZ], RZ ;  /* 0x000000ff05ff19a7 */ /* 0x0001e2000810043f */
[----:B------:R-:W-:-:S13]  /*2690*/  ISETP.GT.U32.AND P1, PT, R18, 0x1, PT ;  /* 0x000000011200780c */ /* 0x000fda0003f24070 */
[----:B0-----:R-:W-:Y:S05]  /*26a0*/  @P1 BRA `(.L_x_29) ;  /* 0x0000000000041947 */ /* 0x001fea0003800000 */
[----:B------:R-:W-:Y:S01]  /*26b0*/  BPT.TRAP 0x1 ;  /* 0x000000040000795c */ /* 0x000fe20000300000 */
.L_x_29:
[----:B------:R-:W-:Y:S01]  /*26c0*/  UIADD3 UR33, UR33, 0x1, URZ ;  /* 0x0000000121217890 */ /* 0x000fe2000fffe03f */
[C---:B------:R-:W-:Y:S01]  /*26d0*/  ISETP.GT.AND P2, PT, R0.reuse, 0x1, PT ;  /* 0x000000010000780c */ /* 0x040fe20003f44270 */
[----:B------:R-:W-:Y:S02]  /*26e0*/  VIADD R3, R3, 0x1 ;  /* 0x0000000103037836 */ /* 0x000fe40000000000 */
[----:B------:R-:W-:Y:S01]  /*26f0*/  UISETP.NE.AND UP0, UPT, UR33, 0x17, UPT ;  /* 0x000000172100788c */ /* 0x000fe2000bf05270 */
[----:B------:R-:W-:Y:S02]  /*2700*/  VIADD R0, R0, 0xffffffff ;  /* 0xffffffff00007836 */ /* 0x000fe40000000000 */
[C---:B------:R-:W-:Y:S01]  /*2710*/  ISETP.NE.AND P1, PT, R3.reuse, 0x17, PT ;  /* 0x000000170300780c */ /* 0x040fe20003f25270 */
[----:B------:R-:W-:Y:S02]  /*2720*/  USEL UR4, URZ, 0x1, UP0 ;  /* 0x000000013f047887 */ /* 0x000fe40008000000 */
[----:B------:R-:W-:Y:S01]  /*2730*/  USEL UR33, UR33, URZ, UP0 ;  /* 0x0000003f21217287 */ /* 0x000fe20008000000 */
[----:B------:R-:W-:-:S03]  /*2740*/  SEL R3, R3, RZ, P1 ;  /* 0x000000ff03037207 */ /* 0x000fc60000800000 */
[----:B------:R-:W-:Y:S01]  /*2750*/  LOP3.LUT R6, R6, UR4, RZ, 0x3c, !PT ;  /* 0x0000000406067c12 */ /* 0x000fe2000f8e3cff */
[----:B------:R-:W-:Y:S07]  /*2760*/  @P2 BRA `(.L_x_30) ;  /* 0xfffffff800242947 */ /* 0x000fee000383ffff */
.L_x_23:
[----:B01----:R-:W0:Y:S02]  /*2770*/  LDC R0, c[0x0][0x28c] ;  /* 0x0000a300ff007b82 */ /* 0x003e240000000800 */
[----:B0-----:R-:W-:-:S13]  /*2780*/  ISETP.GE.AND P1, PT, R0, 0x1, PT ;  /* 0x000000010000780c */ /* 0x001fda0003f26270 */
[----:B------:R-:W-:Y:S05]  /*2790*/  @!P1 BRA `(.L_x_31) ;  /* 0x0000000000549947 */ /* 0x000fea0003800000 */
[----:B------:R-:W-:Y:S05]  /*27a0*/  @!P0 BRA `(.L_x_32) ;  /* 0x0000000000048947 */ /* 0x000fea0003800000 */
[----:B------:R-:W-:Y:S01]  /*27b0*/  BPT.TRAP 0x1 ;  /* 0x000000040000795c */ /* 0x000fe20000300000 */
.L_x_32:
[----:B------:R-:W-:Y:S01]  /*27c0*/  ISETP.NE.AND P0, PT, R19, RZ, PT ;  /* 0x000000ff1300720c */ /* 0x000fe20003f05270 */
[----:B------:R-:W-:Y:S01]  /*27d0*/  BSSY B0, `(.L_x_33) ;  /* 0x000000f000007945 */ /* 0x000fe20003800000 */
[----:B------:R-:W-:-:S11]  /*27e0*/  ISETP.GT.U32.AND P1, PT, R18, 0x1, PT ;  /* 0x000000011200780c */ /* 0x000fd60003f24070 */
[----:B------:R-:W-:Y:S05]  /*27f0*/  @!P0 BRA `(.L_x_34) ;  /* 0x0000000000308947 */ /* 0x000fea0003800000 */
[----:B------:R-:W0:Y:S01]  /*2800*/  S2UR UR7, SR_CgaCtaId ;  /* 0x00000000000779c3 */ /* 0x000e220000008800 */
[----:B------:R-:W-:-:S04]  /*2810*/  UIADD3 UR6, UR42, UR39, URZ ;  /* 0x000000272a067290 */ /* 0x000fc8000fffe03f */
[----:B------:R-:W-:-:S04]  /*2820*/  UIMAD.WIDE.U32 UR4, UR6, -0x4de9bd37, URZ ;  /* 0xb21642c9060478a5 */ /* 0x000fc8000f8e003f */
[----:B------:R-:W-:-:S03]  /*2830*/  USHF.R.U32.HI UR4, URZ, 0x4, UR5 ;  /* 0x000000043f047899 */ /* 0x000fc60008011605 */
[----:B------:R-:W-:Y:S01]  /*2840*/  UMOV UR5, 0x400 ;  /* 0x0000040000057882 */ /* 0x000fe20000000000 */
[----:B------:R-:W-:Y:S02]  /*2850*/  UIMAD UR6, UR4, -0x17, UR6 ;  /* 0xffffffe9040678a4 */ /* 0x000fe4000f8e0206 */
[----:B0-----:R-:W-:-:S04]  /*2860*/  ULEA UR5, UR7, UR5, 0x18 ;  /* 0x0000000507057291 */ /* 0x001fc8000f8ec03f */
[----:B------:R-:W-:-:S04]  /*2870*/  ULEA UR6, UR6, UR5, 0x3 ;  /* 0x0000000506067291 */ /* 0x000fc8000f8e183f */
[----:B------:R-:W-:-:S06]  /*2880*/  UIADD3 UR6, UR6, 0xb8, URZ ;  /* 0x000000b806067890 */ /* 0x000fcc000fffe03f */
[----:B------:R-:W-:-:S05]  /*2890*/  IMAD.U32 R3, RZ, RZ, UR6 ;  /* 0x00000006ff037e24 */ /* 0x000fca000f8e00ff */
[----:B------:R-:W-:-:S04]  /*28a0*/  PRMT R0, R22, 0x654, R3 ;  /* 0x0000065416007816 */ /* 0x000fc80000000003 */
[----:B------:R0:W-:Y:S03]  /*28b0*/  SYNCS.ARRIVE.TRANS64.RED.A1T0 RZ, [R0+URZ], RZ ;  /* 0x000000ff00ff79a7 */ /* 0x0001e6000810043f */
.L_x_34:
[----:B------:R-:W-:Y:S05]  /*28c0*/  BSYNC B0 ;  /* 0x0000000000007941 */ /* 0x000fea0003800000 */
.L_x_33:
[----:B------:R-:W-:Y:S05]  /*28d0*/  @P1 BRA `(.L_x_31) ;  /* 0x0000000000041947 */ /* 0x000fea0003800000 */
[----:B------:R-:W-:Y:S01]  /*28e0*/  BPT.TRAP 0x1 ;  /* 0x000000040000795c */ /* 0x000fe20000300000 */
.L_x_31:
[----:B------:R-:W-:Y:S01]  /*28f0*/  UISETP.GE.U32.AND UP1, UPT, UR41, 0x17, UPT ;  /* 0x000000172900788c */ /* 0x000fe2000bf26070 */
[----:B------:R-:W-:Y:S01]  /*2900*/  IMAD R137, R137, 0x70, RZ ;  /* 0x0000007089897824 */ /* 0x000fe200078e02ff */
[----:B------:R-:W-:Y:S01]  /*2910*/  UIADD3 UR39, UR41, UR39, URZ ;  /* 0x0000002729277290 */ /* 0x000fe2000fffe03f */
[----:B------:R-:W-:Y:S01]  /*2920*/  IMAD R12, R136, 0xc0, RZ ;  /* 0x000000c0880c7824 */ /* 0x000fe200078e02ff */
[----:B------:R-:W-:Y:S01]  /*2930*/  ULDC UR7, c[0x0][0x288] ;  /* 0x0000a20000077ab9 */ /* 0x000fe20000000800 */
[----:B0-----:R-:W-:Y:S01]  /*2940*/  IMAD.MOV.U32 R0, RZ, RZ, -0x1 ;  /* 0xffffffffff007424 */ /* 0x001fe200078e00ff */
[----:B------:R-:W-:Y:S01]  /*2950*/  UISETP.GT.U32.AND UP0, UPT, UR39, 0x16, UPT ;  /* 0x000000162700788c */ /* 0x000fe2000bf04070 */
[----:B------:R-:W-:-:S03]  /*2960*/  ISETP.GE.AND P0, PT, R137, UR7, PT ;  /* 0x0000000789007c0c */ /* 0x000fc6000bf06270 */
[----:B------:R-:W-:Y:S02]  /*2970*/  UISETP.LT.U32.AND UP0, UPT, UR41, 0x17, UP0 ;  /* 0x000000172900788c */ /* 0x000fe40008701070 */
[----:B------:R-:W-:Y:S02]  /*2980*/  @UP1 UIMAD.WIDE.U32 UR4, UR39, -0x4de9bd37, URZ ;  /* 0xb21642c9270418a5 */ /* 0x000fe4000f8e003f */
[----:B------:R-:W-:Y:S02]  /*2990*/  USEL UR6, URZ, 0x1, !UP0 ;  /* 0x000000013f067887 */ /* 0x000fe4000c000000 */
[----:B------:R-:W-:Y:S02]  /*29a0*/  @UP1 USHF.R.U32.HI UR4, URZ, 0x4, UR5 ;  /* 0x000000043f041899 */ /* 0x000fe40008011605 */
[----:B------:R-:W-:Y:S01]  /*29b0*/  ULOP3.LUT UR38, UR38, UR6, URZ, 0x3c, !UPT ;  /* 0x0000000626267292 */ /* 0x000fe2000f8e3c3f */
[----:B------:R-:W-:Y:S02]  /*29c0*/  ULDC UR5, c[0x0][0x284] ;  /* 0x0000a10000057ab9 */ /* 0x000fe40000000800 */
[----:B------:R-:W-:Y:S01]  /*29d0*/  ISETP.GE.OR P0, PT, R12, UR5, P0 ;  /* 0x000000050c007c0c */ /* 0x000fe20008706670 */
[----:B------:R-:W-:-:S12]  /*29e0*/  @UP1 ULOP3.LUT UR38, UR38, 0x1, UR4, 0x78, !UPT ;  /* 0x0000000126261892 */ /* 0x000fd8000f8e7804 */
[----:B------:R-:W-:Y:S05]  /*29f0*/  @P0 BRA `(.L_x_35) ;  /* 0x0000005800200947 */ /* 0x000fea0003800000 */
[----:B------:R-:W0:Y:S01]  /*2a00*/  LDC.64 R10, c[0x0][0x5c8] ;  /* 0x00017200ff0a7b82 */ /* 0x000e220000000a00 */
[----:B------:R-:W-:Y:S01]  /*2a10*/  SHF.R.S32.HI R14, RZ, 0x1f, R23 ;  /* 0x0000001fff0e7819 */ /* 0x000fe20000011417 */
[----:B------:R-:W-:Y:S01]  /*2a20*/  ULDC.64 UR4, c[0x0][0x5d0] ;  /* 0x0001740000047ab9 */ /* 0x000fe20000000a00 */
[----:B------:R-:W-:Y:S01]  /*2a30*/  LOP3.LUT R152, R137, 0x6, R144, 0xf8, !PT ;  /* 0x0000000689987812 */ /* 0x000fe200078ef890 */
[----:B------:R-:W-:Y:S01]  /*2a40*/  IMAD.WIDE R20, R136, 0xc0, R138 ;  /* 0x000000c088147825 */ /* 0x000fe200078e028a */
[----:B------:R-:W-:Y:S02]  /*2a50*/  BSSY B0, `(.L_x_35) ;  /* 0x0000582000007945 */ /* 0x000fe40003800000 */
[----:B------:R-:W-:Y:S01]  /*2a60*/  SHF.R.S32.HI R153, RZ, 0x1f, R152 ;  /* 0x0000001fff997819 */ /* 0x000fe20000011498 */
[----:B------:R-:W-:Y:S02]  /*2a70*/  IMAD R4, R14, UR4, RZ ;  /* 0x000000040e047c24 */ /* 0x000fe4000f8e02ff */
[----:B------:R-:W-:-:S02]  /*2a80*/  IMAD.IADD R158, R147, 0x1, -R12 ;  /* 0x00000001939e7824 */ /* 0x000fc400078e0a0c */
[C---:B------:R-:W-:Y:S02]  /*2a90*/  IMAD R3, R23.reuse, UR5, R4 ;  /* 0x0000000517037c24 */ /* 0x040fe4000f8e0204 */
[----:B------:R-:W-:Y:S01]  /*2aa0*/  IMAD.WIDE.U32 R4, R23, UR4, R152 ;  /* 0x0000000417047c25 */ /* 0x000fe2000f8e0098 */
[----:B------:R-:W-:-:S03]  /*2ab0*/  ULDC.64 UR4, c[0x0][0x5c0] ;  /* 0x0001700000047ab9 */ /* 0x000fc60000000a00 */
[----:B------:R-:W-:Y:S02]  /*2ac0*/  IMAD.IADD R5, R5, 0x1, R3 ;  /* 0x0000000105057824 */ /* 0x000fe400078e0203 */
[-C--:B0-----:R-:W-:Y:S02]  /*2ad0*/  IMAD R3, R21, R10.reuse, RZ ;  /* 0x0000000a15037224 */ /* 0x081fe400078e02ff */
[----:B------:R-:W-:-:S04]  /*2ae0*/  IMAD.WIDE.U32 R4, R20, R10, R4 ;  /* 0x0000000a14047225 */ /* 0x000fc800078e0004 */
[----:B------:R-:W-:Y:S01]  /*2af0*/  IMAD R7, R20, R11, R3 ;  /* 0x0000000b14077224 */ /* 0x000fe200078e0203 */
[----:B------:R-:W-:Y:S01]  /*2b00*/  IADD3 R4, P0, R4, UR4, RZ ;  /* 0x0000000404047c10 */ /* 0x000fe2000ff1e0ff */
[C---:B------:R-:W-:Y:S01]  /*2b10*/  IMAD.SHL.U32 R9, R10.reuse, 0x8, RZ ;  /* 0x000000080a097824 */ /* 0x040fe200078e00ff */
[----:B------:R-:W-:Y:S01]  /*2b20*/  SHF.L.U64.HI R3, R10, 0x3, R11 ;  /* 0x000000030a037819 */ /* 0x000fe2000001020b */
[----:B------:R-:W-:Y:S01]  /*2b30*/  IMAD R13, R11, 0x78, RZ ;  /* 0x000000780b0d7824 */ /* 0x000fe200078e02ff */
[----:B------:R-:W-:Y:S02]  /*2b40*/  IADD3.X R5, R5, UR5, R7, P0, !PT ;  /* 0x0000000505057c10 */ /* 0x000fe400087fe407 */
[----:B------:R-:W-:-:S05]  /*2b50*/  IADD3 R6, P0, R9, R4, RZ ;  /* 0x0000000409067210 */ /* 0x000fca0007f1e0ff */
[----:B------:R-:W-:Y:S01]  /*2b60*/  IMAD.X R7, R3, 0x1, R5, P0 ;  /* 0x0000000103077824 */ /* 0x000fe200000e0605 */
[----:B-----5:R-:W-:Y:S01]  /*2b70*/  ISETP.NE.AND P0, PT, R141, RZ, PT ;  /* 0x000000ff8d00720c */ /* 0x020fe20003f05270 */
[----:B------:R-:W-:-:S04]  /*2b80*/  IMAD.WIDE.U32 R10, R10, 0x78, R6 ;  /* 0x000000780a0a7825 */ /* 0x000fc800078e0006 */
[----:B------:R-:W-:Y:S01]  /*2b90*/  IMAD.IADD R11, R11, 0x1, R13 ;  /* 0x000000010b0b7824 */ /* 0x000fe200078e020d */
[----:B------:R-:W-:-:S05]  /*2ba0*/  IADD3 R8, P1, R9, R10, RZ ;  /* 0x0000000a09087210 */ /* 0x000fca0007f3e0ff */
[----:B------:R-:W-:Y:S02]  /*2bb0*/  IMAD.X R9, R3, 0x1, R11, P1 ;  /* 0x0000000103097824 */ /* 0x000fe400008e060b */
[----:B------:R-:W-:Y:S01]  /*2bc0*/  IMAD.IADD R3, R142, 0x1, -R137 ;  /* 0x000000018e037824 */ /* 0x000fe200078e0a89 */
[----:B------:R-:W-:Y:S06]  /*2bd0*/  @!P0 BRA `(.L_x_36) ;  /* 0x0000004000548947 */ /* 0x000fec0003800000 */
[----:B------:R-:W0:Y:S01]  /*2be0*/  LDC.64 R154, c[0x0][0x5b0] ;  /* 0x00016c00ff9a7b82 */ /* 0x000e220000000a00 */
[----:B------:R-:W-:Y:S01]  /*2bf0*/  ULDC.64 UR4, c[0x0][0x5b8] ;  /* 0x00016e0000047ab9 */ /* 0x000fe20000000a00 */
[----:B------:R-:W-:Y:S01]  /*2c00*/  ISETP.GE.AND P3, PT, R158, 0x1, PT ;  /* 0x000000019e00780c */ /* 0x000fe20003f66270 */
[----:B------:R-:W-:Y:S01]  /*2c10*/  IMAD R12, R14, UR4, RZ ;  /* 0x000000040e0c7c24 */ /* 0x000fe2000f8e02ff */
[----:B------:R-:W-:Y:S01]  /*2c20*/  BSSY B1, `(.L_x_37) ;  /* 0x000000e000017945 */ /* 0x000fe20003800000 */
[----:B------:R-:W-:Y:S01]  /*2c30*/  IMAD.WIDE.U32 R152, R23, UR4, R152 ;  /* 0x0000000417987c25 */ /* 0x000fe2000f8e0098 */
[----:B------:R-:W-:Y:S02]  /*2c40*/  ISETP.LT.OR P1, PT, R3, 0x1, !P3 ;  /* 0x000000010300780c */ /* 0x000fe40005f21670 */
[----:B------:R-:W1:Y:S01]  /*2c50*/  LDC.64 R136, c[0x0][0x5a8] ;  /* 0x00016a00ff887b82 */ /* 0x000e620000000a00 */
[----:B------:R-:W-:Y:S02]  /*2c60*/  IMAD R23, R23, UR5, R12 ;  /* 0x0000000517177c24 */ /* 0x000fe4000f8e020c */
[----:B------:R-:W-:-:S02]  /*2c70*/  IMAD.MOV.U32 R150, RZ, RZ, R152 ;  /* 0x000000ffff967224 */ /* 0x000fc400078e0098 */
[----:B------:R-:W-:Y:S02]  /*2c80*/  IMAD.IADD R151, R153, 0x1, R23 ;  /* 0x0000000199977824 */ /* 0x000fe400078e0217 */
[-C--:B0-----:R-:W-:Y:S02]  /*2c90*/  IMAD R14, R21, R154.reuse, RZ ;  /* 0x0000009a150e7224 */ /* 0x081fe400078e02ff */
[----:B------:R-:W-:-:S04]  /*2ca0*/  IMAD.WIDE.U32 R12, R20, R154, R150 ;  /* 0x0000009a140c7225 */ /* 0x000fc800078e0096 */
[----:B------:R-:W-:Y:S01]  /*2cb0*/  IMAD R159, R20, R155, R14 ;  /* 0x0000009b149f7224 */ /* 0x000fe200078e020e */
[----:B-1----:R-:W-:-:S04]  /*2cc0*/  IADD3 R12, P0, R12, R136, RZ ;  /* 0x000000880c0c7210 */ /* 0x002fc80007f1e0ff */
[----:B------:R-:W-:Y:S01]  /*2cd0*/  IADD3.X R13, R137, R13, R159, P0, !PT ;  /* 0x0000000d890d7210 */ /* 0x000fe200007fe49f */
[----:B------:R-:W-:Y:S08]  /*2ce0*/  @P1 BRA `(.L_x_38) ;  /* 0x0000000000041947 */ /* 0x000ff00003800000 */
[----:B------:R0:W5:Y:S02]  /*2cf0*/  LDG.E.U8 R148, desc[UR44][R12.64] ;  /* 0x0000002c0c947981 */ /* 0x000164000c1e1100 */
.L_x_38:
[----:B------:R-:W-:Y:S05]  /*2d00*/  BSYNC B1 ;  /* 0x0000000000017941 */ /* 0x000fea0003800000 */
.L_x_37:
[----:B-----5:R-:W-:Y:S01]  /*2d10*/  LOP3.LUT R14, R148, 0xffff, RZ, 0xc0, !PT ;  /* 0x0000ffff940e7812 */ /* 0x020fe200078ec0ff */
[----:B------:R-:W-:Y:S01]  /*2d20*/  IMAD.SHL.U32 R156, R154, 0x8, RZ ;  /* 0x000000089a9c7824 */ /* 0x000fe200078e00ff */
[----:B------:R-:W-:Y:S01]  /*2d30*/  ISETP.LT.OR P4, PT, R3, 0x2, !P3 ;  /* 0x000000020300780c */ /* 0x000fe20005f81670 */
[----:B------:R-:W-:Y:S01]  /*2d40*/  BSSY B1, `(.L_x_39) ;  /* 0x000000b000017945 */ /* 0x000fe20003800000 */
[----:B------:R-:W-:Y:S02]  /*2d50*/  PRMT R14, R14, 0x8880, RZ ;  /* 0x000088800e0e7816 */ /* 0x000fe400000000ff */
[----:B------:R-:W-:-:S03]  /*2d60*/  SHF.L.U64.HI R157, R154, 0x3, R155 ;  /* 0x000000039a9d7819 */ /* 0x000fc6000001029b */
[----:B------:R-:W-:Y:S02]  /*2d70*/  IMAD R23, R14, R141, RZ ;  /* 0x0000008d0e177224 */ /* 0x000fe400078e02ff */
[----:B------:R-:W-:-:S04]  /*2d80*/  IMAD.WIDE.U32 R14, R20, R154, R156 ;  /* 0x0000009a140e7225 */ /* 0x000fc800078e009c */
[----:B------:R-:W-:-:S05]  /*2d90*/  @!P1 IMAD R149, R128, R140, R23 ;  /* 0x0000008c80959224 */ /* 0x000fca00078e0217 */
[----:B------:R1:W-:Y:S01]  /*2da0*/  @!P1 STG.E.U8 desc[UR44][R4.64], R149 ;  /* 0x0000009504009986 */ /* 0x0003e2000c10112c */
[----:B------:R-:W-:Y:S05]  /*2db0*/  @P4 BRA `(.L_x_40) ;  /* 0x00000000000c4947 */ /* 0x000fea0003800000 */
[----:B------:R-:W2:Y:S02]  /*2dc0*/  LDG.E.U8 R148, desc[UR44][R12.64+0x1] ;  /* 0x0000012c0c947981 */ /* 0x000ea4000c1e1100 */
[----:B--2---:R-:W-:-:S05]  /*2dd0*/  PRMT R128, R148, 0x8880, RZ ;  /* 0x0000888094807816 */ /* 0x004fca00000000ff */
[----:B------:R-:W-:-:S07]  /*2de0*/  IMAD R23, R128, R141, RZ ;  /* 0x0000008d80177224 */ /* 0x000fce00078e02ff */
.L_x_40:
[----:B------:R-:W-:Y:S05]  /*2df0*/  BSYNC B1 ;  /* 0x0000000000017941 */ /* 0x000fea0003800000 */
.L_x_39:
[----:B------:R-:W-:Y:S01]  /*2e00*/  @!P4 IMAD R129, R129, R140, R23 ;  /* 0x0000008c8181c224 */ /* 0x000fe200078e0217 */
[----:B------:R-:W-:Y:S01]  /*2e10*/  ISETP.GE.AND P0, PT, R158, 0x9, PT ;  /* 0x000000099e00780c */ /* 0x000fe20003f06270 */
[----:B------:R-:W-:Y:S01]  /*2e20*/  IMAD.IADD R15, R159, 0x1, R15 ;  /* 0x000000019f0f7824 */ /* 0x000fe200078e020f */
[----:B------:R-:W-:Y:S01]  /*2e30*/  IADD3 R14, P1, P2, R152, R136, R14 ;  /* 0x00000088980e7210 */ /* 0x000fe20007a3e00e */
[----:B------:R-:W-:Y:S01]  /*2e40*/  BSSY B1, `(.L_x_41) ;  /* 0x000000b000017945 */ /* 0x000fe20003800000 */
[----:B------:R2:W-:Y:S01]  /*2e50*/  @!P4 STG.E.U8 desc[UR44][R4.64+0x1], R129 ;  /* 0x000001810400c986 */ /* 0x0005e2000c10112c */
[----:B------:R-:W-:Y:S02]  /*2e60*/  ISETP.LT.OR P4, PT, R3, 0x1, !P0 ;  /* 0x000000010300780c */ /* 0x000fe40004781670 */
[----:B------:R-:W-:Y:S02]  /*2e70*/  IADD3.X R15, R151, R137, R15, P1, P2 ;  /* 0x00000089970f7210 */ /* 0x000fe40000fe440f */
[----:B-1----:R-:W-:-:S02]  /*2e80*/  IADD3 R149, P5, R20, 0x80, RZ ;  /* 0x0000008014957810 */ /* 0x002fc40007fbe0ff */
[C---:B------:R-:W-:Y:S02]  /*2e90*/  ISETP.LT.OR P1, PT, R3.reuse, 0x2, !P0 ;  /* 0x000000020300780c */ /* 0x040fe40004721670 */
[----:B------:R-:W-:-:S05]  /*2ea0*/  ISETP.LT.OR P2, PT, R3, 0x9, !P3 ;  /* 0x000000090300780c */ /* 0x000fca0005f41670 */
[----:B--2---:R-:W-:Y:S08]  /*2eb0*/  @P4 BRA `(.L_x_42) ;  /* 0x00000000000c4947 */ /* 0x004ff00003800000 */
[----:B------:R-:W2:Y:S02]  /*2ec0*/  LDG.E.U8 R148, desc[UR44][R14.64] ;  /* 0x0000002c0e947981 */ /* 0x000ea4000c1e1100 */
[----:B--2---:R-:W-:-:S05]  /*2ed0*/  PRMT R128, R148, 0x8880, RZ ;  /* 0x0000888094807816 */ /* 0x004fca00000000ff */
[----:B------:R-:W-:-:S07]  /*2ee0*/  IMAD R23, R128, R141, RZ ;  /* 0x0000008d80177224 */ /* 0x000fce00078e02ff */
.L_x_42:
[----:B------:R-:W-:Y:S05]  /*2ef0*/  BSYNC B1 ;  /* 0x0000000000017941 */ /* 0x000fea0003800000 */
.L_x_41:
[----:B------:R-:W-:Y:S01]  /*2f00*/  @!P4 IMAD R129, R130, R140, R23 ;  /* 0x0000008c8281c224 */ /* 0x000fe200078e0217 */
[----:B------:R-:W-:Y:S04]  /*2f10*/  BSSY B1, `(.L_x_43) ;  /* 0x0000006000017945 */ /* 0x000fe80003800000 */
[----:B------:R1:W-:Y:S01]  /*2f20*/  @!P4 STG.E.U8 desc[UR44][R6.64], R129 ;  /* 0x000000810600c986 */ /* 0x0003e2000c10112c */
[----:B------:R-:W-:Y:S05]  /*2f30*/  @P1 BRA `(.L_x_44) ;  /* 0x00000000000c1947 */ /* 0x000fea0003800000 */
[----:B------:R-:W2:Y:S02]  /*2f40*/  LDG.E.U8 R148, desc[UR44][R14.64+0x1] ;  /* 0x0000012c0e947981 */ /* 0x000ea4000c1e1100 */
[----:B--2---:R-:W-:-:S05]  /*2f50*/  PRMT R128, R148, 0x8880, RZ ;  /* 0x0000888094807816 */ /* 0x004fca00000000ff */
[----:B------:R-:W-:-:S07]  /*2f60*/  IMAD R23, R128, R141, RZ ;  /* 0x0000008d80177224 */ /* 0x000fce00078e02ff */
.L_x_44:
[----:B------:R-:W-:Y:S05]  /*2f70*/  BSYNC B1 ;  /* 0x0000000000017941 */ /* 0x000fea0003800000 */
.L_x_43:
[----:B------:R-:W-:Y:S01]  /*2f80*/  @!P1 IMAD R131, R131, R140, R23 ;  /* 0x0000008c83839224 */ /* 0x000fe200078e0217 */
[----:B------:R-:W-:Y:S04]  /*2f90*/  BSSY B1, `(.L_x_45) ;  /* 0x0000006000017945 */ /* 0x000fe80003800000 */
[----:B------:R2:W-:Y:S01]  /*2fa0*/  @!P1 STG.E.U8 desc[UR44][R6.64+0x1], R131 ;  /* 0x0000018306009986 */ /* 0x0005e2000c10112c */
[----:B------:R-:W-:Y:S05]  /*2fb0*/  @P2 BRA `(.L_x_46) ;  /* 0x00000000000c2947 */ /* 0x000fea0003800000 */
[----:B------:R-:W3:Y:S02]  /*2fc0*/  LDG.E.U8 R148, desc[UR44][R12.64+0x8] ;  /* 0x0000082c0c947981 */ /* 0x000ee4000c1e1100 */
[----:B---3--:R-:W-:-:S05]  /*2fd0*/  PRMT R128, R148, 0x8880, RZ ;  /* 0x0000888094807816 */ /* 0x008fca00000000ff */
[----:B------:R-:W-:-:S07]  /*2fe0*/  IMAD R23, R128, R141, RZ ;  /* 0x0000008d80177224 */ /* 0x000fce00078e02ff */
.L_x_46:
[----:B------:R-:W-:Y:S05]  /*2ff0*/  BSYNC B1 ;  /* 0x0000000000017941 */ /* 0x000fea0003800000 */
.L_x_45:
[----:B------:R-:W-:Y:S01]  /*3000*/  ISETP.LT.OR P1, PT, R3, 0xa, !P3 ;  /* 0x0000000a0300780c */ /* 0x000fe20005f21670 */
[----:B--2---:R-:W-:Y:S01]  /*3010*/  @!P2 IMAD R131, R132, R140, R23 ;  /* 0x0000008c8483a224 */ /* 0x004fe200078e0217 */
[----:B------:R-:W-:Y:S01]  /*3020*/  BSSY B1, `(.L_x_47) ;  /* 0x000000b000017945 */ /* 0x000fe20003800000 */
[----:B-1----:R-:W-:-:S03]  /*3030*/  IMAD.WIDE.U32 R128, R149, R154, R150 ;  /* 0x0000009a95807225 */ /* 0x002fc600078e0096 */
[----:B------:R1:W-:Y:S01]  /*3040*/  @!P2 STG.E.U8 desc[UR44][R4.64+0x8], R131 ;  /* 0x000008830400a986 */ /* 0x0003e2000c10112c */
[----:B------:R-:W-:Y:S01]  /*3050*/  IMAD.X R21, RZ, RZ, R21, P5 ;  /* 0x000000ffff157224 */ /* 0x000fe200028e0615 */
[C---:B------:R-:W-:Y:S02]  /*3060*/  ISETP.LT.OR P5, PT, R3.reuse, 0x9, !P0 ;  /* 0x000000090300780c */ /* 0x040fe400047a1670 */
[----:B------:R-:W-:Y:S02]  /*3070*/  ISETP.LT.OR P2, PT, R3, 0xa, !P0 ;  /* 0x0000000a0300780c */ /* 0x000fe40004741670 */
[----:B------:R-:W-:Y:S01]  /*3080*/  IADD3 R20, P4, R128, R136, RZ ;  /* 0x0000008880147210 */ /* 0x000fe20007f9e0ff */
[----:B------:R-:W-:-:S12]  /*3090*/  @P1 BRA `(.L_x_48) ;  /* 0x00000000000c1947 */ /* 0x000fd80003800000 */
[----:B------:R-:W2:Y:S02]  /*30a0*/  LDG.E.U8 R148, desc[UR44][R12.64+0x9] ;  /* 0x0000092c0c947981 */ /* 0x000ea4000c1e1100 */
[----:B--2---:R-:W-:-:S05]  /*30b0*/  PRMT R130, R148, 0x8880, RZ ;  /* 0x0000888094827816 */ /* 0x004fca00000000ff */
[----:B------:R-:W-:-:S07]  /*30c0*/  IMAD R23, R130, R141, RZ ;  /* 0x0000008d82177224 */ /* 0x000fce00078e02ff */
.L_x_48:
[----:B------:R-:W-:Y:S05]  /*30d0*/  BSYNC B1 ;  /* 0x0000000000017941 */ /* 0x000fea0003800000 */
.L_x_47:
[----:B------:R-:W-:Y:S01]  /*30e0*/  @!P1 IMAD R133, R133, R140, R23 ;  /* 0x0000008c85859224 */ /* 0x000fe200078e0217 */
[----:B------:R-:W-:Y:S01]  /*30f0*/  BSSY B1, `(.L_x_49) ;  /* 0x0000007000017945 */ /* 0x000fe20003800000 */
[----:B------:R-:W-:-:S03]  /*3100*/  IMAD R132, R21, R154, RZ ;  /* 0x0000009a15847224 */ /* 0x000fc600078e02ff */
[----:B------:R2:W-:Y:S01]  /*3110*/  @!P1 STG.E.U8 desc[UR44][R4.64+0x9], R133 ;  /* 0x0000098504009986 */ /* 0x0005e2000c10112c */
[----:B------:R-:W-:Y:S05]  /*3120*/  @P5 BRA `(.L_x_50) ;  /* 0x00000000000c5947 */ /* 0x000fea0003800000 */
[----:B------:R-:W3:Y:S02]  /*3130*/  LDG.E.U8 R148, desc[UR44][R14.64+0x8] ;  /* 0x0000082c0e947981 */ /* 0x000ee4000c1e1100 */
[----:B---3--:R-:W-:-:S05]  /*3140*/  PRMT R130, R148, 0x8880, RZ ;  /* 0x0000888094827816 */ /* 0x008fca00000000ff */
[----:B------:R-:W-:-:S07]  /*3150*/  IMAD R23, R130, R141, RZ ;  /* 0x0000008d82177224 */ /* 0x000fce00078e02ff */
.L_x_50:
[----:B------:R-:W-:Y:S05]  /*3160*/  BSYNC B1 ;  /* 0x0000000000017941 */ /* 0x000fea0003800000 */
.L_x_49:
[----:B-1----:R-:W-:Y:S01]  /*3170*/  @!P5 IMAD R131, R134, R140, R23 ;  /* 0x0000008c8683d224 */ /* 0x002fe200078e0217 */
[----:B------:R-:W-:Y:S01]  /*3180*/  BSSY B1, `(.L_x_51) ;  /* 0x0000007000017945 */ /* 0x000fe20003800000 */
[----:B--2---:R-:W-:-:S03]  /*3190*/  IMAD R133, R149, R155, R132 ;  /* 0x0000009b95857224 */ /* 0x004fc600078e0284 */
[----:B------:R1:W-:Y:S01]  /*31a0*/  @!P5 STG.E.U8 desc[UR44][R6.64+0x8], R131 ;  /* 0x000008830600d986 */ /* 0x0003e2000c10112c */
[----:B------:R-:W-:Y:S05]  /*31b0*/  @P2 BRA `(.L_x_52) ;  /* 0x00000000000c2947 */ /* 0x000fea0003800000 */
[----:B------:R-:W2:Y:S02]  /*31c0*/  LDG.E.U8 R148, desc[UR44][R14.64+0x9] ;  /* 0x0000092c0e947981 */ /* 0x000ea4000c1e1100 */
[----:B--2---:R-:W-:-:S05]  /*31d0*/  PRMT R130, R148, 0x8880, RZ ;  /* 0x0000888094827816 */ /* 0x004fca00000000ff */
[----:B------:R-:W-:-:S07]  /*31e0*/  IMAD R23, R130, R141, RZ ;  /* 0x0000008d82177224 */ /* 0x000fce00078e02ff */
.L_x_52:
[----:B------:R-:W-:Y:S05]  /*31f0*/  BSYNC B1 ;  /* 0x0000000000017941 */ /* 0x000fea0003800000 */
.L_x_51:
[----:B------:R-:W-:Y:S01]  /*3200*/  ISETP.GE.AND P1, PT, R158, 0x81, PT ;  /* 0x000000819e00780c */ /* 0x000fe20003f26270 */
[----:B------:R-:W-:Y:S01]  /*3210*/  @!P2 IMAD R135, R135, R140, R23 ;  /* 0x0000008c8787a224 */ /* 0x000fe200078e0217 */
[----:B------:R-:W-:Y:S01]  /*3220*/  IADD3.X R21, R137, R129, R133, P4, !PT ;  /* 0x0000008189157210 */ /* 0x000fe200027fe485 */
[----:B------:R-:W-:Y:S01]  /*3230*/  IMAD.WIDE.U32 R154, R149, R154, R156 ;  /* 0x0000009a959a7225 */ /* 0x000fe200078e009c */
[----:B------:R-:W-:Y:S01]  /*3240*/  ISETP.LT.OR P4, PT, R3, 0x1, !P1 ;  /* 0x000000010300780c */ /* 0x000fe20004f81670 */
[----:B------:R-:W-:Y:S01]  /*3250*/  BSSY B1, `(.L_x_53) ;  /* 0x0000008000017945 */ /* 0x000fe20003800000 */
[----:B------:R2:W-:Y:S01]  /*3260*/  @!P2 STG.E.U8 desc[UR44][R6.64+0x9], R135 ;  /* 0x000009870600a986 */ /* 0x0005e2000c10112c */
[----:B------:R-:W-:Y:S01]  /*3270*/  IADD3 R128, P2, P5, R152, R136, R154 ;  /* 0x0000008898807210 */ /* 0x000fe20007d5e09a */
[----:B------:R-:W-:-:S09]  /*3280*/  IMAD.IADD R154, R133, 0x1, R155 ;  /* 0x00000001859a7824 */ /* 0x000fd200078e029b */
[----:B------:R-:W-:Y:S05]  /*3290*/  @P4 BRA `(.L_x_54) ;  /* 0x00000000000c4947 */ /* 0x000fea0003800000 */
[----:B------:R-:W3:Y:S02]  /*32a0*/  LDG.E.U8 R148, desc[UR44][R20.64] ;  /* 0x0000002c14947981 */ /* 0x000ee4000c1e1100 */
[----:B---3--:R-:W-:-:S05]  /*32b0*/  PRMT R130, R148, 0x8880, RZ ;  /* 0x0000888094827816 */ /* 0x008fca00000000ff */
[----:B------:R-:W-:-:S07]  /*32c0*/  IMAD R23, R130, R141, RZ ;  /* 0x0000008d82177224 */ /* 0x000fce00078e02ff */
.L_x_54:
[----:B------:R-:W-:Y:S05]  /*32d0*/  BSYNC B1 ;  /* 0x0000000000017941 */ /* 0x000fea0003800000 */
.L_x_53:
[----:B-1----:R-:W-:Y:S01]  /*32e0*/  @!P4 IMAD R131, R120, R140, R23 ;  /* 0x0000008c7883c224 */ /* 0x002fe200078e0217 */
[----:B------:R-:W-:Y:S01]  /*32f0*/  IADD3.X R129, R151, R137, R154, P2, P5 ;  /* 0x0000008997817210 */ /* 0x000fe200017ea49a */
[----:B------:R-:W-:Y:S01]  /*3300*/  BSSY B1, `(.L_x_55) ;  /* 0x0000009000017945 */ /* 0x000fe20003800000 */
[----:B------:R-:W-:Y:S02]  /*3310*/  ISETP.GE.AND P2, PT, R158, 0x89, PT ;  /* 0x000000899e00780c */ /* 0x000fe40003f46270 */
[----:B------:R1:W-:Y:S01]  /*3320*/  @!P4 STG.E.U8 desc[UR44][R10.64], R131 ;  /* 0x000000830a00c986 */ /* 0x0003e2000c10112c */
[C---:B------:R-:W-:Y:S02]  /*3330*/  ISETP.LT.OR P4, PT, R3.reuse, 0x2, !P1 ;  /* 0x000000020300780c */ /* 0x040fe40004f81670 */
[----:B------:R-:W-:-:S11]  /*3340*/  ISETP.LT.OR P5, PT, R3, 0x1, !P2 ;  /* 0x000000010300780c */ /* 0x000fd600057a1670 */
[----:B-1----:R-:W-:Y:S05]  /*3350*/  @P4 BRA `(.L_x_56) ;  /* 0x00000000000c4947 */ /* 0x002fea0003800000 */
[----:B------:R-:W3:Y:S02]  /*3360*/  LDG.E.U8 R148, desc[UR44][R20.64+0x1] ;  /* 0x0000012c14947981 */ /* 0x000ee4000c1e1100 */
[----:B---3--:R-:W-:-:S05]  /*3370*/  PRMT R120, R148, 0x8880, RZ ;  /* 0x0000888094787816 */ /* 0x008fca00000000ff */
[----:B------:R-:W-:-:S07]  /*3380*/  IMAD R23, R120, R141, RZ ;  /* 0x0000008d78177224 */ /* 0x000fce00078e02ff */
.L_x_56:
[----:B------:R-:W-:Y:S05]  /*3390*/  BSYNC B1 ;  /* 0x0000000000017941 */ /* 0x000fea0003800000 */
.L_x_55:
[----:B------:R-:W-:Y:S01]  /*33a0*/  @!P4 IMAD R121, R121, R140, R23 ;  /* 0x0000008c7979c224 */ /* 0x000fe200078e0217 */
[----:B------:R-:W-:Y:S04]  /*33b0*/  BSSY B1, `(.L_x_57) ;  /* 0x0000006000017945 */ /* 0x000fe80003800000 */
[----:B------:R1:W-:Y:S01]  /*33c0*/  @!P4 STG.E.U8 desc[UR44][R10.64+0x1], R121 ;  /* 0x000001790a00c986 */ /* 0x0003e2000c10112c */
[----:B------:R-:W-:Y:S05]  /*33d0*/  @P5 BRA `(.L_x_58) ;  /* 0x00000000000c5947 */ /* 0x000fea0003800000 */
[----:B------:R-:W3:Y:S02]  /*33e0*/  LDG.E.U8 R148, desc[UR44][R128.64] ;  /* 0x0000002c80947981 */ /* 0x000ee4000c1e1100 */
[----:B---3--:R-:W-:-:S05]  /*33f0*/  PRMT R120, R148, 0x8880, RZ ;  /* 0x0000888094787816 */ /* 0x008fca00000000ff */
[----:B------:R-:W-:-:S07]  /*3400*/  IMAD R23, R120, R141, RZ ;  /* 0x0000008d78177224 */ /* 0x000fce00078e02ff */
.L_x_58:
[----:B------:R-:W-:Y:S05]  /*3410*/  BSYNC B1 ;  /* 0x0000000000017941 */ /* 0x000fea0003800000 */
.L_x_57:
[C---:B------:R-:W-:Y:S01]  /*3420*/  ISETP.LT.OR P4, PT, R3.reuse, 0x2, !P2 ;  /* 0x000000020300780c */ /* 0x040fe20005781670 */
[----:B-1----:R-:W-:Y:S01]  /*3430*/  @!P5 IMAD R121, R122, R140, R23 ;  /* 0x0000008c7a79d224 */ /* 0x002fe200078e0217 */
[----:B------:R-:W-:Y:S04]  /*3440*/  BSSY B1, `(.L_x_59) ;  /* 0x0000007000017945 */ /* 0x000fe80003800000 */
[----:B------:R1:W-:Y:S01]  /*3450*/  @!P5 STG.E.U8 desc[UR44][R8.64], R121 ;  /* 0x000000790800d986 */ /* 0x0003e2000c10112c */
[----:B------:R-:W-:-:S06]  /*3460*/  ISETP.LT.OR P5, PT, R3, 0x9, !P1 ;  /* 0x000000090300780c */ /* 0x000fcc0004fa1670 */
[----:B------:R-:W-:Y:S07]  /*3470*/  @P4 BRA `(.L_x_60) ;  /* 0x00000000000c4947 */ /* 0x000fee0003800000 */
[----:B------:R-:W3:Y:S02]  /*3480*/  LDG.E.U8 R148, desc[UR44][R128.64+0x1] ;  /* 0x0000012c80947981 */ /* 0x000ee4000c1e1100 */
[----:B---3--:R-:W-:-:S05]  /*3490*/  PRMT R120, R148, 0x8880, RZ ;  /* 0x0000888094787816 */ /* 0x008fca00000000ff */
[----:B------:R-:W-:-:S07]  /*34a0*/  IMAD R23, R120, R141, RZ ;  /* 0x0000008d78177224 */ /* 0x000fce00078e02ff */
.L_x_60:
[----:B------:R-:W-:Y:S05]  /*34b0*/  BSYNC B1 ;  /* 0x0000000000017941 */ /* 0x000fea0003800000 */
.L_x_59:
[----:B------:R-:W-:Y:S01]  /*34c0*/  @!P4 IMAD R123, R123, R140, R23 ;  /* 0x0000008c7b7bc224 */ /* 0x000fe200078e0217 */
[----:B------:R-:W-:Y:S04]  /*34d0*/  BSSY B1, `(.L_x_61) ;  /* 0x0000006000017945 */ /* 0x000fe80003800000 */
[----:B------:R3:W-:Y:S01]  /*34e0*/  @!P4 STG.E.U8 desc[UR44][R8.64+0x1], R123 ;  /* 0x0000017b0800c986 */ /* 0x0007e2000c10112c */
[----:B------:R-:W-:Y:S05]  /*34f0*/  @P5 BRA `(.L_x_62) ;  /* 0x00000000000c5947 */ /* 0x000fea0003800000 */
[----:B------:R-:W4:Y:S02]  /*3500*/  LDG.E.U8 R148, desc[UR44][R20.64+0x8] ;  /* 0x0000082c14947981 */ /* 0x000f24000c1e1100 */
[----:B----4-:R-:W-:-:S05]  /*3510*/  PRMT R120, R148, 0x8880, RZ ;  /* 0x0000888094787816 */ /* 0x010fca00000000ff */
[----:B------:R-:W-:-:S07]  /*3520*/  IMAD R23, R120, R141, RZ ;  /* 0x0000008d78177224 */ /* 0x000fce00078e02ff */
.L_x_62:
[----:B------:R-:W-:Y:S05]  /*3530*/  BSYNC B1 ;  /* 0x0000000000017941 */ /* 0x000fea0003800000 */
.L_x_61:
[C---:B------:R-:W-:Y:S01]  /*3540*/  ISETP.LT.OR P4, PT, R3.reuse, 0xa, !P1 ;  /* 0x0000000a0300780c */ /* 0x040fe20004f81670 */
[----:B-1----:R-:W-:Y:S01]  /*3550*/  @!P5 IMAD R121, R124, R140, R23 ;  /* 0x0000008c7c79d224 */ /* 0x002fe200078e0217 */
[----:B------:R-:W-:Y:S04]  /*3560*/  BSSY B1, `(.L_x_63) ;  /* 0x0000007000017945 */ /* 0x000fe80003800000 */
[----:B------:R1:W-:Y:S01]  /*3570*/  @!P5 STG.E.U8 desc[UR44][R10.64+0x8], R121 ;  /* 0x000008790a00d986 */ /* 0x0003e2000c10112c */
[----:B------:R-:W-:-:S06]  /*3580*/  ISETP.LT.OR P5, PT, R3, 0x9, !P2 ;  /* 0x000000090300780c */ /* 0x000fcc00057a1670 */
[----:B------:R-:W-:Y:S07]  /*3590*/  @P4 BRA `(.L_x_64) ;  /* 0x00000000000c4947 */ /* 0x000fee0003800000 */
[----:B------:R-:W4:Y:S02]  /*35a0*/  LDG.E.U8 R148, desc[UR44][R20.64+0x9] ;  /* 0x0000092c14947981 */ /* 0x000f24000c1e1100 */
[----:B----4-:R-:W-:-:S05]  /*35b0*/  PRMT R120, R148, 0x8880, RZ ;  /* 0x0000888094787816 */ /* 0x010fca00000000ff */
[----:B------:R-:W-:-:S07]  /*35c0*/  IMAD R23, R120, R141, RZ ;  /* 0x0000008d78177224 */ /* 0x000fce00078e02ff */
.L_x_64:
[----:B------:R-:W-:Y:S05]  /*35d0*/  BSYNC B1 ;  /* 0x0000000000017941 */ /* 0x000fea0003800000 */
.L_x_63:
[----:B------:R-:W-:Y:S01]  /*35e0*/  @!P4 IMAD R125, R125, R140, R23 ;  /* 0x0000008c7d7dc224 */ /* 0x000fe200078e0217 */
[----:B------:R-:W-:Y:S04]  /*35f0*/  BSSY B1, `(.L_x_65) ;  /* 0x0000006000017945 */ /* 0x000fe80003800000 */
[----:B------:R4:W-:Y:S01]  /*3600*/  @!P4 STG.E.U8 desc[UR44][R10.64+0x9], R125 ;  /* 0x0000097d0a00c986 */ /* 0x0009e2000c10112c */
[----:B------:R-:W-:Y:S05]  /*3610*/  @P5 BRA `(.L_x_66) ;  /* 0x00000000000c5947 */ /* 0x000fea0003800000 */
[----:B------:R-:W5:Y:S02]  /*3620*/  LDG.E.U8 R148, desc[UR44][R128.64+0x8] ;  /* 0x0000082c80947981 */ /* 0x000f64000c1e1100 */
[----:B-----5:R-:W-:-:S05]  /*3630*/  PRMT R120, R148, 0x8880, RZ ;  /* 0x0000888094787816 */ /* 0x020fca00000000ff */
[----:B------:R-:W-:-:S07]  /*3640*/  IMAD R23, R120, R141, RZ ;  /* 0x0000008d78177224 */ /* 0x000fce00078e02ff */
.L_x_66:
[----:B------:R-:W-:Y:S05]  /*3650*/  BSYNC B1 ;  /* 0x0000000000017941 */ /* 0x000fea0003800000 */
.L_x_65:
[C---:B------:R-:W-:Y:S01]  /*3660*/  ISETP.LT.OR P4, PT, R3.reuse, 0xa, !P2 ;  /* 0x0000000a0300780c */ /* 0x040fe20005781670 */
[----:B-1----:R-:W-:Y:S01]  /*3670*/  @!P5 IMAD R121, R126, R140, R23 ;  /* 0x0000008c7e79d224 */ /* 0x002fe200078e0217 */
[----:B------:R-:W-:Y:S04]  /*3680*/  BSSY B1, `(.L_x_67) ;  /* 0x0000007000017945 */ /* 0x000fe80003800000 */
[----:B------:R1:W-:Y:S01]  /*3690*/  @!P5 STG.E.U8 desc[UR44][R8.64+0x8], R121 ;  /* 0x000008790800d986 */ /* 0x0003e2000c10112c */
[----:B------:R-:W-:-:S06]  /*36a0*/  ISETP.LT.OR P5, PT, R3, 0x11, !P3 ;  /* 0x000000110300780c */ /* 0x000fcc0005fa1670 */
[----:B------:R-:W-:Y:S07]  /*36b0*/  @P4 BRA `(.L_x_68) ;  /* 0x00000000000c4947 */ /* 0x000fee0003800000 */
[----:B------:R-:W5:Y:S02]  /*36c0*/  LDG.E.U8 R148, desc[UR44][R128.64+0x9] ;  /* 0x0000092c80947981 */ /* 0x000f64000c1e1100 */
[----:B-----5:R-:W-:-:S05]  /*36d0*/  PRMT R120, R148, 0x8880, RZ ;  /* 0x0000888094787816 */ /* 0x020fca00000000ff */
[----:B------:R-:W-:-:S07]  /*36e0*/  IMAD R23, R120, R141, RZ ;  /* 0x0000008d78177224 */ /* 0x000fce00078e02ff */
.L_x_68:
[----:B------:R-:W-:Y:S05]  /*36f0*/  BSYNC B1 ;  /* 0x0000000000017941 */ /* 0x000fea0003800000 */
.L_x_67:
[----:B------:R-:W-:Y:S01]  /*3700*/  @!P4 IMAD R127, R127, R140, R23 ;  /* 0x0000008c7f7fc224 */ /* 0x000fe200078e0217 */
[----:B------:R-:W-:Y:S04]  /*3710*/  BSSY B1, `(.L_x_69) ;  /* 0x0000006000017945 */ /* 0x000fe80003800000 */
[----:B------:R0:W-:Y:S01]  /*3720*/  @!P4 STG.E.U8 desc[UR44][R8.64+0x9], R127 ;  /* 0x0000097f0800c986 */ /* 0x0001e2000c10112c */
[----:B------:R-:W-:Y:S05]  /*3730*/  @P5 BRA `(.L_x_70) ;  /* 0x00000000000c5947 */ /* 0x000fea0003800000 */
[----:B------:R-:W5:Y:S02]  /*3740*/  LDG.E.U8 R148, desc[UR44][R12.64+0x10] ;  /* 0x0000102c0c947981 */ /* 0x000f64000c1e1100 */
[----:B-----5:R-:W-:-:S05]  /*3750*/  PRMT R120, R148, 0x8880, RZ ;  /* 0x0000888094787816 */ /* 0x020fca00000000ff */
[----:B------:R-:W-:-:S07]  /*3760*/  IMAD R23, R120, R141, RZ ;  /* 0x0000008d78177224 */ /* 0x000fce00078e02ff */
.L_x_70:
[----:B------:R-:W-:Y:S05]  /*3770*/  BSYNC B1 ;  /* 0x0000000000017941 */ /* 0x000fea0003800000 */
.L_x_69:
        /* <DEDUP_REMOVED lines=9> */
.L_x_72:
[----:B------:R-:W-:Y:S05]  /*3810*/  BSYNC B1 ;  /* 0x0000000000017941 */ /* 0x000fea0003800000 */
.L_x_71:
[----:B------:R-:W-:Y:S01]  /*3820*/  @!P4 IMAD R113, R113, R140, R23 ;  /* 0x0000008c7171c224 */ /* 0x000fe200078e0217 */
[----:B------:R-:W-:Y:S04]  /*3830*/  BSSY B1, `(.L_x_73) ;  /* 0x0000006000017945 */ /* 0x000fe80003800000 */
[----:B------:R0:W-:Y:S01]  /*3840*/  @!P4 STG.E.U8 desc[UR44][R4.64+0x11], R113 ;  /* 0x000011710400c986 */ /* 0x0001e2000c10112c */
[----:B------:R-:W-:Y:S05]  /*3850*/  @P5 BRA `(.L_x_74) ;  /* 0x00000000000c5947 */ /* 0x000fea0003800000 */
[----:B------:R-:W5:Y:S02]  /*3860*/  LDG.E.U8 R148, desc[UR44][R14.64+0x10] ;  /* 0x0000102c0e947981 */ /* 0x000f64000c1e1100 */
[----:B-----5:R-:W-:-:S05]  /*3870*/  PRMT R112, R148, 0x8880, RZ ;  /* 0x0000888094707816 */ /* 0x020fca00000000ff */
[----:B------:R-:W-:-:S07]  /*3880*/  IMAD R23, R112, R141, RZ ;  /* 0x0000008d70177224 */ /* 0x000fce00078e02ff */
.L_x_74:
[----:B------:R-:W-:Y:S05]  /*3890*/  BSYNC B1 ;  /* 0x0000000000017941 */ /* 0x000fea0003800000 */
.L_x_73:
[C---:B------:R-:W-:Y:S01]  /*38a0*/  ISETP.LT.OR P4, PT, R3.reuse, 0x12, !P0 ;  /* 0x000000120300780c */ /* 0x040fe20004781670 */
[----:B0-----:R-:W-:Y:S01]  /*38b0*/  @!P5 IMAD R113, R114, R140, R23 ;  /* 0x0000008c7271d224 */ /* 0x001fe200078e0217 */
[----:B------:R-:W-:Y:S04]  /*38c0*/  BSSY B1, `(.L_x_75) ;  /* 0x0000007000017945 */ /* 0x000fe80003800000 */
[----:B------:R0:W-:Y:S01]  /*38d0*/  @!P5 STG.E.U8 desc[UR44][R6.64+0x10], R113 ;  /* 0x000010710600d986 */ /* 0x0001e2000c10112c */
[----:B------:R-:W-:-:S06]  /*38e0*/  ISETP.LT.OR P5, PT, R3, 0x19, !P3 ;  /* 0x000000190300780c */ /* 0x000fcc0005fa1670 */
[----:B------:R-:W-:Y:S07]  /*38f0*/  @P4 BRA `(.L_x_76) ;  /* 0x00000000000c4947 */ /* 0x000fee0003800000 */
[----:B------:R-:W5:Y:S02]  /*3900*/  LDG.E.U8 R148, desc[UR44][R14.64+0x11] ;  /* 0x0000112c0e947981 */ /* 0x000f64000c1e1100 */
[----:B-----5:R-:W-:-:S05]  /*3910*/  PRMT R112, R148, 0x8880, RZ ;  /* 0x0000888094707816 */ /* 0x020fca00000000ff */
[----:B------:R-:W-:-:S07]  /*3920*/  IMAD R23, R112, R141, RZ ;  /* 0x0000008d70177224 */ /* 0x000fce00078e02ff */
.L_x_76:
[----:B------:R-:W-:Y:S05]  /*3930*/  BSYNC B1 ;  /* 0x0000000000017941 */ /* 0x000fea0003800000 */
.L_x_75:
[----:B------:R-:W-:Y:S01]  /*3940*/  @!P4 IMAD R115, R115, R140, R23 ;  /* 0x0000008c7373c224 */ /* 0x000fe200078e0217 */
[----:B------:R-:W-:Y:S04]  /*3950*/  BSSY B1, `(.L_x_77) ;  /* 0x0000006000017945 */ /* 0x000fe80003800000 */
[----:B------:R0:W-:Y:S01]  /*3960*/  @!P4 STG.E.U8 desc[UR44][R6.64+0x11], R115 ;  /* 0x000011730600c986 */ /* 0x0001e2000c10112c */
[----:B------:R-:W-:Y:S05]  /*3970*/  @P5 BRA `(.L_x_78) ;  /* 0x00000000000c5947 */ /* 0x000fea0003800000 */
[----:B------:R-:W5:Y:S02]  /*3980*/  LDG.E.U8 R148, desc[UR44][R12.64+0x18] ;  /* 0x0000182c0c947981 */ /* 0x000f64000c1e1100 */
[----:B-----5:R-:W-:-:S05]  /*3990*/  PRMT R112, R148, 0x8880, RZ ;  /* 0x0000888094707816 */ /* 0x020fca00000000ff */
[----:B------:R-:W-:-:S07]  /*39a0*/  IMAD R23, R112, R141, RZ ;  /* 0x0000008d70177224 */ /* 0x000fce00078e02ff */
.L_x_78:
[----:B------:R-:W-:Y:S05]  /*39b0*/  BSYNC B1 ;  /* 0x0000000000017941 */ /* 0x000fea0003800000 */
.L_x_77:
        /* <DEDUP_REMOVED lines=9> */
.L_x_80:
[----:B------:R-:W-:Y:S05]  /*3a50*/  BSYNC B1 ;  /* 0x0000000000017941 */ /* 0x000fea0003800000 */
.L_x_79:
[----:B------:R-:W-:Y:S01]  /*3a60*/  @!P4 IMAD R117, R117, R140, R23 ;  /* 0x0000008c7575c224 */ /* 0x000fe200078e0217 */
[----:B------:R-:W-:Y:S04]  /*3a70*/  BSSY B1, `(.L_x_81) ;  /* 0x0000006000017945 */ /* 0x000fe80003800000 */
[----:B------:R0:W-:Y:S01]  /*3a80*/  @!P4 STG.E.U8 desc[UR44][R4.64+0x19], R117 ;  /* 0x000019750400c986 */ /* 0x0001e2000c10112c */
[----:B------:R-:W-:Y:S05]  /*3a90*/  @P5 BRA `(.L_x_82) ;  /* 0x00000000000c5947 */ /* 0x000fea0003800000 */
[----:B------:R-:W5:Y:S02]  /*3aa0*/  LDG.E.U8 R148, desc[UR44][R14.64+0x18] ;  /* 0x0000182c0e947981 */ /* 0x000f64000c1e1100 */
[----:B-----5:R-:W-:-:S05]  /*3ab0*/  PRMT R112, R148, 0x8880, RZ ;  /* 0x0000888094707816 */ /* 0x020fca00000000ff */
[----:B------:R-:W-:-:S07]  /*3ac0*/  IMAD R23, R112, R141, RZ ;  /* 0x0000008d70177224 */ /* 0x000fce00078e02ff */
.L_x_82:
[----:B------:R-:W-:Y:S05]  /*3ad0*/  BSYNC B1 ;  /* 0x0000000000017941 */ /* 0x000fea0003800000 */
.L_x_81:
        /* <DEDUP_REMOVED lines=9> */
.L_x_84:
[----:B------:R-:W-:Y:S05]  /*3b70*/  BSYNC B1 ;  /* 0x0000000000017941 */ /* 0x000fea0003800000 */
.L_x_83:
[----:B------:R-:W-:Y:S01]  /*3b80*/  @!P4 IMAD R119, R119, R140, R23 ;  /* 0x0000008c7777c224 */ /* 0x000fe200078e0217 */
[----:B------:R-:W-:Y:S04]  /*3b90*/  BSSY B1, `(.L_x_85) ;  /* 0x0000006000017945 */ /* 0x000fe80003800000 */
[----:B------:R0:W-:Y:S01]  /*3ba0*/  @!P4 STG.E.U8 desc[UR44][R6.64+0x19], R119 ;  /* 0x000019770600c986 */ /* 0x0001e2000c10112c */
[----:B------:R-:W-:Y:S05]  /*3bb0*/  @P5 BRA `(.L_x_86) ;  /* 0x00000000000c5947 */ /* 0x000fea0003800000 */
[----:B------:R-:W5:Y:S02]  /*3bc0*/  LDG.E.U8 R148, desc[UR44][R20.64+0x10] ;  /* 0x0000102c14947981 */ /* 0x000f64000c1e1100 */
[----:B-----5:R-:W-:-:S05]  /*3bd0*/  PRMT R112, R148, 0x8880, RZ ;  /* 0x0000888094707816 */ /* 0x020fca00000000ff */
[----:B------:R-:W-:-:S07]  /*3be0*/  IMAD R23, R112, R141, RZ ;  /* 0x0000008d70177224 */ /* 0x000fce00078e02ff */
.L_x_86:
[----:B------:R-:W-:Y:S05]  /*3bf0*/  BSYNC B1 ;  /* 0x0000000000017941 */ /* 0x000fea0003800000 */
.L_x_85:
        /* <DEDUP_REMOVED lines=9> */
.L_x_88:
[----:B------:R-:W-:Y:S05]  /*3c90*/  BSYNC B1 ;  /* 0x0000000000017941 */ /* 0x000fea0003800000 */
.L_x_87:
[----:B------:R-:W-:Y:S01]  /*3ca0*/  @!P4 IMAD R105, R105, R140, R23 ;  /* 0x0000008c6969c224 */ /* 0x000fe200078e0217 */
[----:B------:R-:W-:Y:S04]  /*3cb0*/  BSSY B1, `(.L_x_89) ;  /* 0x0000006000017945 */ /* 0x000fe80003800000 */
[----:B------:R0:W-:Y:S01]  /*3cc0*/  @!P4 STG.E.U8 desc[UR44][R10.64+0x11], R105 ;  /* 0x000011690a00c986 */ /* 0x0001e2000c10112c */
[----:B------:R-:W-:Y:S05]  /*3cd0*/  @P5 BRA `(.L_x_90) ;  /* 0x00000000000c5947 */ /* 0x000fea0003800000 */
[----:B------:R-:W5:Y:S02]  /*3ce0*/  LDG.E.U8 R148, desc[UR44][R128.64+0x10] ;  /* 0x0000102c80947981 */ /* 0x000f64000c1e1100 */
[----:B-----5:R-:W-:-:S05]  /*3cf0*/  PRMT R104, R148, 0x8880, RZ ;  /* 0x0000888094687816 */ /* 0x020fca00000000ff */
[----:B------:R-:W-:-:S07]  /*3d00*/  IMAD R23, R104, R141, RZ ;  /* 0x0000008d68177224 */ /* 0x000fce00078e02ff */
.L_x_90:
[----:B------:R-:W-:Y:S05]  /*3d10*/  BSYNC B1 ;  /* 0x0000000000017941 */ /* 0x000fea0003800000 */
.L_x_89:
        /* <DEDUP_REMOVED lines=9> */
.L_x_92:
[----:B------:R-:W-:Y:S05]  /*3db0*/  BSYNC B1 ;  /* 0x0000000000017941 */ /* 0x000fea0003800000 */
.L_x_91:
[----:B------:R-:W-:Y:S01]  /*3dc0*/  @!P4 IMAD R107, R107, R140, R23 ;  /* 0x0000008c6b6bc224 */ /* 0x000fe200078e0217 */
[----:B------:R-:W-:Y:S04]  /*3dd0*/  BSSY B1, `(.L_x_93) ;  /* 0x0000006000017945 */ /* 0x000fe80003800000 */
[----:B------:R0:W-:Y:S01]  /*3de0*/  @!P4 STG.E.U8 desc[UR44][R8.64+0x11], R107 ;  /* 0x0000116b0800c986 */ /* 0x0001e2000c10112c */
[----:B------:R-:W-:Y:S05]  /*3df0*/  @P5 BRA `(.L_x_94) ;  /* 0x00000000000c5947 */ /* 0x000fea0003800000 */
[----:B------:R-:W5:Y:S02]  /*3e00*/  LDG.E.U8 R148, desc[UR44][R20.64+0x18] ;  /* 0x0000182c14947981 */ /* 0x000f64000c1e1100 */
[----:B-----5:R-:W-:-:S05]  /*3e10*/  PRMT R104, R148, 0x8880, RZ ;  /* 0x0000888094687816 */ /* 0x020fca00000000ff */
[----:B------:R-:W-:-:S07]  /*3e20*/  IMAD R23, R104, R141, RZ ;  /* 0x0000008d68177224 */ /* 0x000fce00078e02ff */
.L_x_94:
[----:B------:R-:W-:Y:S05]  /*3e30*/  BSYNC B1 ;  /* 0x0000000000017941 */ /* 0x000fea0003800000 */
.L_x_93:
        /* <DEDUP_REMOVED lines=9> */
.L_x_96:
[----:B------:R-:W-:Y:S05]  /*3ed0*/  BSYNC B1 ;  /* 0x0000000000017941 */ /* 0x000fea0003800000 */
.L_x_95:
[----:B------:R-:W-:Y:S01]  /*3ee0*/  @!P4 IMAD R109, R109, R140, R23 ;  /* 0x0000008c6d6dc224 */ /* 0x000fe200078e0217 */
[----:B------:R-:W-:Y:S04]  /*3ef0*/  BSSY B1, `(.L_x_97) ;  /* 0x0000006000017945 */ /* 0x000fe80003800000 */
[----:B------:R0:W-:Y:S01]  /*3f00*/  @!P4 STG.E.U8 desc[UR44][R10.64+0x19], R109 ;  /* 0x0000196d0a00c986 */ /* 0x0001e2000c10112c */
[----:B------:R-:W-:Y:S05]  /*3f10*/  @P5 BRA `(.L_x_98) ;  /* 0x00000000000c5947 */ /* 0x000fea0003800000 */
[----:B------:R-:W5:Y:S02]  /*3f20*/  LDG.E.U8 R148, desc[UR44][R128.64+0x18] ;  /* 0x0000182c80947981 */ /* 0x000f64000c1e1100 */
[----:B-----5:R-:W-:-:S05]  /*3f30*/  PRMT R104, R148, 0x8880, RZ ;  /* 0x0000888094687816 */ /* 0x020fca00000000ff */
[----:B------:R-:W-:-:S07]  /*3f40*/  IMAD R23, R104, R141, RZ ;  /* 0x0000008d68177224 */ /* 0x000fce00078e02ff */
.L_x_98:
[----:B------:R-:W-:Y:S05]  /*3f50*/  BSYNC B1 ;  /* 0x0000000000017941 */ /* 0x000fea0003800000 */
.L_x_97:
        /* <DEDUP_REMOVED lines=9> */
.L_x_100:
[----:B------:R-:W-:Y:S05]  /*3ff0*/  BSYNC B1 ;  /* 0x0000000000017941 */ /* 0x000fea0003800000 */
.L_x_99:
[----:B------:R-:W-:Y:S01]  /*4000*/  @!P4 IMAD R111, R111, R140, R23 ;  /* 0x0000008c6f6fc224 */ /* 0x000fe200078e0217 */
[----:B------:R-:W-:Y:S04]  /*4010*/  BSSY B1, `(.L_x_101) ;  /* 0x0000006000017945 */ /* 0x000fe80003800000 */
[----:B------:R0:W-:Y:S01]  /*4020*/  @!P4 STG.E.U8 desc[UR44][R8.64+0x19], R111 ;  /* 0x0000196f0800c986 */ /* 0x0001e2000c10112c */
[----:B------:R-:W-:Y:S05]  /*4030*/  @P5 BRA `(.L_x_102) ;  /* 0x00000000000c5947 */ /* 0x000fea0003800000 */
[----:B------:R-:W5:Y:S02]  /*4040*/  LDG.E.U8 R148, desc[UR44][R12.64+0x20] ;  /* 0x0000202c0c947981 */ /* 0x000f64000c1e1100 */
[----:B-----5:R-:W-:-:S05]  /*4050*/  PRMT R104, R148, 0x8880, RZ ;  /* 0x0000888094687816 */ /* 0x020fca00000000ff */
[----:B------:R-:W-:-:S07]  /*4060*/  IMAD R23, R104, R141, RZ ;  /* 0x0000008d68177224 */ /* 0x000fce00078e02ff */
.L_x_102:
[----:B------:R-:W-:Y:S05]  /*4070*/  BSYNC B1 ;  /* 0x0000000000017941 */ /* 0x000fea0003800000 */
.L_x_101:
        /* <DEDUP_REMOVED lines=9> */
.L_x_104:
[----:B------:R-:W-:Y:S05]  /*4110*/  BSYNC B1 ;  /* 0x0000000000017941 */ /* 0x000fea0003800000 */
.L_x_103:
[----:B------:R-:W-:Y:S01]  /*4120*/  @!P4 IMAD R97, R97, R140, R23 ;  /* 0x0000008c6161c224 */ /* 0x000fe200078e0217 */
[----:B------:R-:W-:Y:S04]  /*4130*/  BSSY B1, `(.L_x_105) ;  /* 0x0000006000017945 */ /* 0x000fe80003800000 */
[----:B------:R0:W-:Y:S01]  /*4140*/  @!P4 STG.E.U8 desc[UR44][R4.64+0x21], R97 ;  /* 0x000021610400c986 */ /* 0x0001e2000c10112c */
[----:B------:R-:W-:Y:S05]  /*4150*/  @P5 BRA `(.L_x_106) ;  /* 0x00000000000c5947 */ /* 0x000fea0003800000 */
[----:B------:R-:W5:Y:S02]  /*4160*/  LDG.E.U8 R148, desc[UR44][R14.64+0x20] ;  /* 0x0000202c0e947981 */ /* 0x000f64000c1e1100 */
[----:B-----5:R-:W-:-:S05]  /*4170*/  PRMT R96, R148, 0x8880, RZ ;  /* 0x0000888094607816 */ /* 0x020fca00000000ff */
[----:B------:R-:W-:-:S07]  /*4180*/  IMAD R23, R96, R141, RZ ;  /* 0x0000008d60177224 */ /* 0x000fce00078e02ff */
.L_x_106:
[----:B------:R-:W-:Y:S05]  /*4190*/  BSYNC B1 ;  /* 0x0000000000017941 */ /* 0x000fea0003800000 */
.L_x_105:
        /* <DEDUP_REMOVED lines=9> */
.L_x_108:
[----:B------:R-:W-:Y:S05]  /*4230*/  BSYNC B1 ;  /* 0x0000000000017941 */ /* 0x000fea0003800000 */
.L_x_107:
[----:B------:R-:W-:Y:S01]  /*4240*/  @!P4 IMAD R99, R99, R140, R23 ;  /* 0x0000008c6363c224 */ /* 0x000fe200078e0217 */
[----:B------:R-:W-:Y:S04]  /*4250*/  BSSY B1, `(.L_x_109) ;  /* 0x0000006000017945 */ /* 0x000fe80003800000 */
[----:B------:R0:W-:Y:S01]  /*4260*/  @!P4 STG.E.U8 desc[UR44][R6.64+0x21], R99 ;  /* 0x000021630600c986 */ /* 0x0001e2000c10112c */
[----:B------:R-:W-:Y:S05]  /*4270*/  @P5 BRA `(.L_x_110) ;  /* 0x00000000000c5947 */ /* 0x000fea0003800000 */
[----:B------:R-:W5:Y:S02]  /*4280*/  LDG.E.U8 R148, desc[UR44][R12.64+0x28] ;  /* 0x0000282c0c947981 */ /* 0x000f64000c1e1100 */
[----:B-----5:R-:W-:-:S05]  /*4290*/  PRMT R96, R148, 0x8880, RZ ;  /* 0x0000888094607816 */ /* 0x020fca00000000ff */
[----:B------:R-:W-:-:S07]  /*42a0*/  IMAD R23, R96, R141, RZ ;  /* 0x0000008d60177224 */ /* 0x000fce00078e02ff */
.L_x_110:
[----:B------:R-:W-:Y:S05]  /*42b0*/  BSYNC B1 ;  /* 0x0000000000017941 */ /* 0x000fea0003800000 */
.L_x_109:
        /* <DEDUP_REMOVED lines=9> */
.L_x_112:
[----:B------:R-:W-:Y:S05]  /*4350*/  BSYNC B1 ;  /* 0x0000000000017941 */ /* 0x000fea0003800000 */
.L_x_111:
[----:B------:R-:W-:Y:S01]  /*4360*/  @!P4 IMAD R101, R101, R140, R23 ;  /* 0x0000008c6565c224 */ /* 0x000fe200078e0217 */
[----:B------:R-:W-:Y:S04]  /*4370*/  BSSY B1, `(.L_x_113) ;  /* 0x0000006000017945 */ /* 0x000fe80003800000 */
[----:B------:R0:W-:Y:S01]  /*4380*/  @!P4 STG.E.U8 desc[UR44][R4.64+0x29], R101 ;  /* 0x000029650400c986 */ /* 0x0001e2000c10112c */
[----:B------:R-:W-:Y:S05]  /*4390*/  @P5 BRA `(.L_x_114) ;  /* 0x00000000000c5947 */ /* 0x000fea0003800000 */
[----:B------:R-:W5:Y:S02]  /*43a0*/  LDG.E.U8 R148, desc[UR44][R14.64+0x28] ;  /* 0x0000282c0e947981 */ /* 0x000f64000c1e1100 */
[----:B-----5:R-:W-:-:S05]  /*43b0*/  PRMT R96, R148, 0x8880, RZ ;  /* 0x0000888094607816 */ /* 0x020fca00000000ff */
[----:B------:R-:W-:-:S07]  /*43c0*/  IMAD R23, R96, R141, RZ ;  /* 0x0000008d60177224 */ /* 0x000fce00078e02ff */
.L_x_114:
[----:B------:R-:W-:Y:S05]  /*43d0*/  BSYNC B1 ;  /* 0x0000000000017941 */ /* 0x000fea0003800000 */
.L_x_113:
        /* <DEDUP_REMOVED lines=9> */
.L_x_116:
[----:B------:R-:W-:Y:S05]  /*4470*/  BSYNC B1 ;  /* 0x0000000000017941 */ /* 0x000fea0003800000 */
.L_x_115:
[----:B------:R-:W-:Y:S01]  /*4480*/  @!P4 IMAD R103, R103, R140, R23 ;  /* 0x0000008c6767c224 */ /* 0x000fe200078e0217 */
[----:B------:R-:W-:Y:S04]  /*4490*/  BSSY B1, `(.L_x_117) ;  /* 0x0000006000017945 */ /* 0x000fe80003800000 */
[----:B------:R0:W-:Y:S01]  /*44a0*/  @!P4 STG.E.U8 desc[UR44][R6.64+0x29], R103 ;  /* 0x000029670600c986 */ /* 0x0001e2000c10112c */
[----:B------:R-:W-:Y:S05]  /*44b0*/  @P5 BRA `(.L_x_118) ;  /* 0x00000000000c5947 */ /* 0x000fea0003800000 */
[----:B------:R-:W5:Y:S02]  /*44c0*/  LDG.E.U8 R148, desc[UR44][R20.64+0x20] ;  /* 0x0000202c14947981 */ /* 0x000f64000c1e1100 */
[----:B-----5:R-:W-:-:S05]  /*44d0*/  PRMT R96, R148, 0x8880, RZ ;  /* 0x0000888094607816 */ /* 0x020fca00000000ff */
[----:B------:R-:W-:-:S07]  /*44e0*/  IMAD R23, R96, R141, RZ ;  /* 0x0000008d60177224 */ /* 0x000fce00078e02ff */
.L_x_118:
[----:B------:R-:W-:Y:S05]  /*44f0*/  BSYNC B1 ;  /* 0x0000000000017941 */ /* 0x000fea0003800000 */
.L_x_117:
        /* <DEDUP_REMOVED lines=9> */
.L_x_120:
[----:B------:R-:W-:Y:S05]  /*4590*/  BSYNC B1 ;  /* 0x0000000000017941 */ /* 0x000fea0003800000 */
.L_x_119:
[----:B------:R-:W-:Y:S01]  /*45a0*/  @!P4 IMAD R89, R89, R140, R23 ;  /* 0x0000008c5959c224 */ /* 0x000fe200078e0217 */
[----:B------:R-:W-:Y:S04]  /*45b0*/  BSSY B1, `(.L_x_121) ;  /* 0x0000006000017945 */ /* 0x000fe80003800000 */
[----:B------:R0:W-:Y:S01]  /*45c0*/  @!P4 STG.E.U8 desc[UR44][R10.64+0x21], R89 ;  /* 0x000021590a00c986 */ /* 0x0001e2000c10112c */
[----:B------:R-:W-:Y:S05]  /*45d0*/  @P5 BRA `(.L_x_122) ;  /* 0x00000000000c5947 */ /* 0x000fea0003800000 */
[----:B------:R-:W5:Y:S02]  /*45e0*/  LDG.E.U8 R148, desc[UR44][R128.64+0x20] ;  /* 0x0000202c80947981 */ /* 0x000f64000c1e1100 */
[----:B-----5:R-:W-:-:S05]  /*45f0*/  PRMT R88, R148, 0x8880, RZ ;  /* 0x0000888094587816 */ /* 0x020fca00000000ff */
[----:B------:R-:W-:-:S07]  /*4600*/  IMAD R23, R88, R141, RZ ;  /* 0x0000008d58177224 */ /* 0x000fce00078e02ff */
.L_x_122:
[----:B------:R-:W-:Y:S05]  /*4610*/  BSYNC B1 ;  /* 0x0000000000017941 */ /* 0x000fea0003800000 */
.L_x_121:
        /* <DEDUP_REMOVED lines=9> */
.L_x_124:
[----:B------:R-:W-:Y:S05]  /*46b0*/  BSYNC B1 ;  /* 0x0000000000017941 */ /* 0x000fea0003800000 */
.L_x_123:
[----:B------:R-:W-:Y:S01]  /*46c0*/  @!P4 IMAD R91, R91, R140, R23 ;  /* 0x0000008c5b5bc224 */ /* 0x000fe200078e0217 */
[----:B------:R-:W-:Y:S04]  /*46d0*/  BSSY B1, `(.L_x_125) ;  /* 0x0000006000017945 */ /* 0x000fe80003800000 */
[----:B------:R0:W-:Y:S01]  /*46e0*/  @!P4 STG.E.U8 desc[UR44][R8.64+0x21], R91 ;  /* 0x0000215b0800c986 */ /* 0x0001e2000c10112c */
[----:B------:R-:W-:Y:S05]  /*46f0*/  @P5 BRA `(.L_x_126) ;  /* 0x00000000000c5947 */ /* 0x000fea0003800000 */
[----:B------:R-:W5:Y:S02]  /*4700*/  LDG.E.U8 R148, desc[UR44][R20.64+0x28] ;  /* 0x0000282c14947981 */ /* 0x000f64000c1e1100 */
[----:B-----5:R-:W-:-:S05]  /*4710*/  PRMT R88, R148, 0x8880, RZ ;  /* 0x0000888094587816 */ /* 0x020fca00000000ff */
[----:B------:R-:W-:-:S07]  /*4720*/  IMAD R23, R88, R141, RZ ;  /* 0x0000008d58177224 */ /* 0x000fce00078e02ff */
.L_x_126:
[----:B------:R-:W-:Y:S05]  /*4730*/  BSYNC B1 ;  /* 0x0000000000017941 */ /* 0x000fea0003800000 */
.L_x_125:
        /* <DEDUP_REMOVED lines=9> */
.L_x_128:
[----:B------:R-:W-:Y:S05]  /*47d0*/  BSYNC B1 ;  /* 0x0000000000017941 */ /* 0x000fea0003800000 */
.L_x_127:
[----:B------:R-:W-:Y:S01]  /*47e0*/  @!P4 IMAD R93, R93, R140, R23 ;  /* 0x0000008c5d5dc224 */ /* 0x000fe200078e0217 */
[----:B------:R-:W-:Y:S04]  /*47f0*/  BSSY B1, `(.L_x_129) ;  /* 0x0000006000017945 */ /* 0x000fe80003800000 */
[----:B------:R0:W-:Y:S01]  /*4800*/  @!P4 STG.E.U8 desc[UR44][R10.64+0x29], R93 ;  /* 0x0000295d0a00c986 */ /* 0x0001e2000c10112c */
[----:B------:R-:W-:Y:S05]  /*4810*/  @P5 BRA `(.L_x_130) ;  /* 0x00000000000c5947 */ /* 0x000fea0003800000 */
[----:B------:R-:W5:Y:S02]  /*4820*/  LDG.E.U8 R148, desc[UR44][R128.64+0x28] ;  /* 0x0000282c80947981 */ /* 0x000f64000c1e1100 */
[----:B-----5:R-:W-:-:S05]  /*4830*/  PRMT R88, R148, 0x8880, RZ ;  /* 0x0000888094587816 */ /* 0x020fca00000000ff */
[----:B------:R-:W-:-:S07]  /*4840*/  IMAD R23, R88, R141, RZ ;  /* 0x0000008d58177224 */ /* 0x000fce00078e02ff */
.L_x_130:
[----:B------:R-:W-:Y:S05]  /*4850*/  BSYNC B1 ;  /* 0x0000000000017941 */ /* 0x000fea0003800000 */
.L_x_129:
        /* <DEDUP_REMOVED lines=9> */
.L_x_132:
[----:B------:R-:W-:Y:S05]  /*48f0*/  BSYNC B1 ;  /* 0x0000000000017941 */ /* 0x000fea0003800000 */
.L_x_131:
[----:B------:R-:W-:Y:S01]  /*4900*/  @!P4 IMAD R95, R95, R140, R23 ;  /* 0x0000008c5f5fc224 */ /* 0x000fe200078e0217 */
[----:B------:R-:W-:Y:S04]  /*4910*/  BSSY B1, `(.L_x_133) ;  /* 0x0000006000017945 */ /* 0x000fe80003800000 */
[----:B------:R0:W-:Y:S01]  /*4920*/  @!P4 STG.E.U8 desc[UR44][R8.64+0x29], R95 ;  /* 0x0000295f0800c986 */ /* 0x0001e2000c10112c */
[----:B------:R-:W-:Y:S05]  /*4930*/  @P5 BRA `(.L_x_134) ;  /* 0x00000000000c5947 */ /* 0x000fea0003800000 */
[----:B------:R-:W5:Y:S02]  /*4940*/  LDG.E.U8 R148, desc[UR44][R12.64+0x30] ;  /* 0x0000302c0c947981 */ /* 0x000f64000c1e1100 */
[----:B-----5:R-:W-:-:S05]  /*4950*/  PRMT R88, R148, 0x8880, RZ ;  /* 0x0000888094587816 */ /* 0x020fca00000000ff */
[----:B------:R-:W-:-:S07]  /*4960*/  IMAD R23, R88, R141, RZ ;  /* 0x0000008d58177224 */ /* 0x000fce00078e02ff */
.L_x_134:
[----:B------:R-:W-:Y:S05]  /*4970*/  BSYNC B1 ;  /* 0x0000000000017941 */ /* 0x000fea0003800000 */
.L_x_133:
        /* <DEDUP_REMOVED lines=9> */
.L_x_136:
[----:B------:R-:W-:Y:S05]  /*4a10*/  BSYNC B1 ;  /* 0x0000000000017941 */ /* 0x000fea0003800000 */
.L_x_135:
[----:B------:R-:W-:Y:S01]  /*4a20*/  @!P4 IMAD R81, R81, R140, R23 ;  /* 0x0000008c5151c224 */ /* 0x000fe200078e0217 */
[----:B------:R-:W-:Y:S04]  /*4a30*/  BSSY B1, `(.L_x_137) ;  /* 0x0000006000017945 */ /* 0x000fe80003800000 */
[----:B------:R0:W-:Y:S01]  /*4a40*/  @!P4 STG.E.U8 desc[UR44][R4.64+0x31], R81 ;  /* 0x000031510400c986 */ /* 0x0001e2000c10112c */
[----:B------:R-:W-:Y:S05]  /*4a50*/  @P5 BRA `(.L_x_138) ;  /* 0x00000000000c5947 */ /* 0x000fea0003800000 */
[----:B------:R-:W5:Y:S02]  /*4a60*/  LDG.E.U8 R148, desc[UR44][R14.64+0x30] ;  /* 0x0000302c0e947981 */ /* 0x000f64000c1e1100 */
[----:B-----5:R-:W-:-:S05]  /*4a70*/  PRMT R80, R148, 0x8880, RZ ;  /* 0x0000888094507816 */ /* 0x020fca00000000ff */
[----:B------:R-:W-:-:S07]  /*4a80*/  IMAD R23, R80, R141, RZ ;  /* 0x0000008d50177224 */ /* 0x000fce00078e02ff */
.L_x_138:
[----:B------:R-:W-:Y:S05]  /*4a90*/  BSYNC B1 ;  /* 0x0000000000017941 */ /* 0x000fea0003800000 */
.L_x_137:
        /* <DEDUP_REMOVED lines=9> */
.L_x_140:
[----:B------:R-:W-:Y:S05]  /*4b30*/  BSYNC B1 ;  /* 0x0000000000017941 */ /* 0x000fea0003800000 */
.L_x_139:
[----:B------:R-:W-:Y:S01]  /*4b40*/  @!P4 IMAD R83, R83, R140, R23 ;  /* 0x0000008c5353c224 */ /* 0x000fe200078e0217 */
[----:B------:R-:W-:Y:S04]  /*4b50*/  BSSY B1, `(.L_x_141) ;  /* 0x0000006000017945 */ /* 0x000fe80003800000 */
[----:B------:R0:W-:Y:S01]  /*4b60*/  @!P4 STG.E.U8 desc[UR44][R6.64+0x31], R83 ;  /* 0x000031530600c986 */ /* 0x0001e2000c10112c */
[----:B------:R-:W-:Y:S05]  /*4b70*/  @P5 BRA `(.L_x_142) ;  /* 0x00000000000c5947 */ /* 0x000fea0003800000 */
[----:B------:R-:W5:Y:S02]  /*4b80*/  LDG.E.U8 R148, desc[UR44][R12.64+0x38] ;  /* 0x0000382c0c947981 */ /* 0x000f64000c1e1100 */
[----:B-----5:R-:W-:-:S05]  /*4b90*/  PRMT R80, R148, 0x8880, RZ ;  /* 0x0000888094507816 */ /* 0x020fca00000000ff */
[----:B------:R-:W-:-:S07]  /*4ba0*/  IMAD R23, R80, R141, RZ ;  /* 0x0000008d50177224 */ /* 0x000fce00078e02ff */
.L_x_142:
[----:B------:R-:W-:Y:S05]  /*4bb0*/  BSYNC B1 ;  /* 0x0000000000017941 */ /* 0x000fea0003800000 */
.L_x_141:
        /* <DEDUP_REMOVED lines=9> */
.L_x_144:
[----:B------:R-:W-:Y:S05]  /*4c50*/  BSYNC B1 ;  /* 0x0000000000017941 */ /* 0x000fea0003800000 */
.L_x_143:
[----:B------:R-:W-:Y:S01]  /*4c60*/  @!P4 IMAD R85, R85, R140, R23 ;  /* 0x0000008c5555c224 */ /* 0x000fe200078e0217 */
[----:B------:R-:W-:Y:S04]  /*4c70*/  BSSY B1, `(.L_x_145) ;  /* 0x0000006000017945 */ /* 0x000fe80003800000 */
[----:B------:R0:W-:Y:S01]  /*4c80*/  @!P4 STG.E.U8 desc[UR44][R4.64+0x39], R85 ;  /* 0x000039550400c986 */ /* 0x0001e2000c10112c */
[----:B------:R-:W-:Y:S05]  /*4c90*/  @P5 BRA `(.L_x_146) ;  /* 0x00000000000c5947 */ /* 0x000fea0003800000 */
[----:B------:R-:W5:Y:S02]  /*4ca0*/  LDG.E.U8 R148, desc[UR44][R14.64+0x38] ;  /* 0x0000382c0e947981 */ /* 0x000f64000c1e1100 */
[----:B-----5:R-:W-:-:S05]  /*4cb0*/  PRMT R80, R148, 0x8880, RZ ;  /* 0x0000888094507816 */ /* 0x020fca00000000ff */
[----:B------:R-:W-:-:S07]  /*4cc0*/  IMAD R23, R80, R141, RZ ;  /* 0x0000008d50177224 */ /* 0x000fce00078e02ff */
.L_x_146:
[----:B------:R-:W-:Y:S05]  /*4cd0*/  BSYNC B1 ;  /* 0x0000000000017941 */ /* 0x000fea0003800000 */
.L_x_145:
        /* <DEDUP_REMOVED lines=9> */
.L_x_148:
[----:B------:R-:W-:Y:S05]  /*4d70*/  BSYNC B1 ;  /* 0x0000000000017941 */ /* 0x000fea0003800000 */
.L_x_147:
[----:B------:R-:W-:Y:S01]  /*4d80*/  @!P4 IMAD R87, R87, R140, R23 ;  /* 0x0000008c5757c224 */ /* 0x000fe200078e0217 */
[----:B------:R-:W-:Y:S04]  /*4d90*/  BSSY B1, `(.L_x_149) ;  /* 0x0000006000017945 */ /* 0x000fe80003800000 */
[----:B------:R0:W-:Y:S01]  /*4da0*/  @!P4 STG.E.U8 desc[UR44][R6.64+0x39], R87 ;  /* 0x000039570600c986 */ /* 0x0001e2000c10112c */
[----:B------:R-:W-:Y:S05]  /*4db0*/  @P5 BRA `(.L_x_150) ;  /* 0x00000000000c5947 */ /* 0x000fea0003800000 */
[----:B------:R-:W5:Y:S02]  /*4dc0*/  LDG.E.U8 R148, desc[UR44][R20.64+0x30] ;  /* 0x0000302c14947981 */ /* 0x000f64000c1e1100 */
[----:B-----5:R-:W-:-:S05]  /*4dd0*/  PRMT R80, R148, 0x8880, RZ ;  /* 0x0000888094507816 */ /* 0x020fca00000000ff */
[----:B------:R-:W-:-:S07]  /*4de0*/  IMAD R23, R80, R141, RZ ;  /* 0x0000008d50177224 */ /* 0x000fce00078e02ff */
.L_x_150:
[----:B------:R-:W-:Y:S05]  /*4df0*/  BSYNC B1 ;  /* 0x0000000000017941 */ /* 0x000fea0003800000 */
.L_x_149:
        /* <DEDUP_REMOVED lines=9> */
.L_x_152:
[----:B------:R-:W-:Y:S05]  /*4e90*/  BSYNC B1 ;  /* 0x0000000000017941 */ /* 0x000fea0003800000 */
.L_x_151:
[----:B------:R-:W-:Y:S01]  /*4ea0*/  @!P4 IMAD R73, R73, R140, R23 ;  /* 0x0000008c4949c224 */ /* 0x000fe200078e0217 */
[----:B------:R-:W-:Y:S04]  /*4eb0*/  BSSY B1, `(.L_x_153) ;  /* 0x0000006000017945 */ /* 0x000fe80003800000 */
[----:B------:R0:W-:Y:S01]  /*4ec0*/  @!P4 STG.E.U8 desc[UR44][R10.64+0x31], R73 ;  /* 0x000031490a00c986 */ /* 0x0001e2000c10112c */
[----:B------:R-:W-:Y:S05]  /*4ed0*/  @P5 BRA `(.L_x_154) ;  /* 0x00000000000c5947 */ /* 0x000fea0003800000 */
[----:B------:R-:W5:Y:S02]  /*4ee0*/  LDG.E.U8 R148, desc[UR44][R128.64+0x30] ;  /* 0x0000302c80947981 */ /* 0x000f64000c1e1100 */
[----:B-----5:R-:W-:-:S05]  /*4ef0*/  PRMT R72, R148, 0x8880, RZ ;  /* 0x0000888094487816 */ /* 0x020fca00000000ff */
[----:B------:R-:W-:-:S07]  /*4f00*/  IMAD R23, R72, R141, RZ ;  /* 0x0000008d48177224 */ /* 0x000fce00078e02ff */
.L_x_154:
[----:B------:R-:W-:Y:S05]  /*4f10*/  BSYNC B1 ;  /* 0x0000000000017941 */ /* 0x000fea0003800000 */
.L_x_153:
        /* <DEDUP_REMOVED lines=9> */
.L_x_156:
[----:B------:R-:W-:Y:S05]  /*4fb0*/  BSYNC B1 ;  /* 0x0000000000017941 */ /* 0x000fea0003800000 */
.L_x_155:
[----:B------:R-:W-:Y:S01]  /*4fc0*/  @!P4 IMAD R75, R75, R140, R23 ;  /* 0x0000008c4b4bc224 */ /* 0x000fe200078e0217 */
[----:B------:R-:W-:Y:S04]  /*4fd0*/  BSSY B1, `(.L_x_157) ;  /* 0x0000006000017945 */ /* 0x000fe80003800000 */
[----:B------:R0:W-:Y:S01]  /*4fe0*/  @!P4 STG.E.U8 desc[UR44][R8.64+0x31], R75 ;  /* 0x0000314b0800c986 */ /* 0x0001e2000c10112c */
[----:B------:R-:W-:Y:S05]  /*4ff0*/  @P5 BRA `(.L_x_158) ;  /* 0x00000000000c5947 */ /* 0x000fea0003800000 */
[----:B------:R-:W5:Y:S02]  /*5000*/  LDG.E.U8 R148, desc[UR44][R20.64+0x38] ;  /* 0x0000382c14947981 */ /* 0x000f64000c1e1100 */
[----:B-----5:R-:W-:-:S05]  /*5010*/  PRMT R72, R148, 0x8880, RZ ;  /* 0x0000888094487816 */ /* 0x020fca00000000ff */
[----:B------:R-:W-:-:S07]  /*5020*/  IMAD R23, R72, R141, RZ ;  /* 0x0000008d48177224 */ /* 0x000fce00078e02ff */
.L_x_158:
[----:B------:R-:W-:Y:S05]  /*5030*/  BSYNC B1 ;  /* 0x0000000000017941 */ /* 0x000fea0003800000 */
.L_x_157:
        /* <DEDUP_REMOVED lines=9> */
.L_x_160:
[----:B------:R-:W-:Y:S05]  /*50d0*/  BSYNC B1 ;  /* 0x0000000000017941 */ /* 0x000fea0003800000 */
.L_x_159:
[----:B------:R-:W-:Y:S01]  /*50e0*/  @!P4 IMAD R77, R77, R140, R23 ;  /* 0x0000008c4d4dc224 */ /* 0x000fe200078e0217 */
[----:B------:R-:W-:Y:S04]  /*50f0*/  BSSY B1, `(.L_x_161) ;  /* 0x0000006000017945 */ /* 0x000fe80003800000 */
[----:B------:R0:W-:Y:S01]  /*5100*/  @!P4 STG.E.U8 desc[UR44][R10.64+0x39], R77 ;  /* 0x0000394d0a00c986 */ /* 0x0001e2000c10112c */
[----:B------:R-:W-:Y:S05]  /*5110*/  @P5 BRA `(.L_x_162) ;  /* 0x00000000000c5947 */ /* 0x000fea0003800000 */
[----:B------:R-:W5:Y:S02]  /*5120*/  LDG.E.U8 R148, desc[UR44][R128.64+0x38] ;  /* 0x0000382c80947981 */ /* 0x000f64000c1e1100 */
[----:B-----5:R-:W-:-:S05]  /*5130*/  PRMT R72, R148, 0x8880, RZ ;  /* 0x0000888094487816 */ /* 0x020fca00000000ff */
[----:B------:R-:W-:-:S07]  /*5140*/  IMAD R23, R72, R141, RZ ;  /* 0x0000008d48177224 */ /* 0x000fce00078e02ff */
.L_x_162:
[----:B------:R-:W-:Y:S05]  /*5150*/  BSYNC B1 ;  /* 0x0000000000017941 */ /* 0x000fea0003800000 */
.L_x_161:
        /* <DEDUP_REMOVED lines=9> */
.L_x_164:
[----:B------:R-:W-:Y:S05]  /*51f0*/  BSYNC B1 ;  /* 0x0000000000017941 */ /* 0x000fea0003800000 */
.L_x_163:
[----:B------:R-:W-:Y:S01]  /*5200*/  @!P4 IMAD R79, R79, R140, R23 ;  /* 0x0000008c4f4fc224 */ /* 0x000fe200078e0217 */
[----:B------:R-:W-:Y:S04]  /*5210*/  BSSY B1, `(.L_x_165) ;  /* 0x0000006000017945 */ /* 0x000fe80003800000 */
[----:B------:R0:W-:Y:S01]  /*5220*/  @!P4 STG.E.U8 desc[UR44][R8.64+0x39], R79 ;  /* 0x0000394f0800c986 */ /* 0x0001e2000c10112c */
[----:B------:R-:W-:Y:S05]  /*5230*/  @P5 BRA `(.L_x_166) ;  /* 0x00000000000c5947 */ /* 0x000fea0003800000 */
[----:B------:R-:W5:Y:S02]  /*5240*/  LDG.E.U8 R148, desc[UR44][R12.64+0x40] ;  /* 0x0000402c0c947981 */ /* 0x000f64000c1e1100 */
[----:B-----5:R-:W-:-:S05]  /*5250*/  PRMT R72, R148, 0x8880, RZ ;  /* 0x0000888094487816 */ /* 0x020fca00000000ff */
[----:B------:R-:W-:-:S07]  /*5260*/  IMAD R23, R72, R141, RZ ;  /* 0x0000008d48177224 */ /* 0x000fce00078e02ff */
.L_x_166:
[----:B------:R-:W-:Y:S05]  /*5270*/  BSYNC B1 ;  /* 0x0000000000017941 */ /* 0x000fea0003800000 */
.L_x_165:
        /* <DEDUP_REMOVED lines=9> */
.L_x_168:
[----:B------:R-:W-:Y:S05]  /*5310*/  BSYNC B1 ;  /* 0x0000000000017941 */ /* 0x000fea0003800000 */
.L_x_167:
[----:B------:R-:W-:Y:S01]  /*5320*/  @!P4 IMAD R65, R65, R140, R23 ;  /* 0x0000008c4141c224 */ /* 0x000fe200078e0217 */
[----:B------:R-:W-:Y:S04]  /*5330*/  BSSY B1, `(.L_x_169) ;  /* 0x0000006000017945 */ /* 0x000fe80003800000 */
[----:B------:R0:W-:Y:S01]  /*5340*/  @!P4 STG.E.U8 desc[UR44][R4.64+0x41], R65 ;  /* 0x000041410400c986 */ /* 0x0001e2000c10112c */
[----:B------:R-:W-:Y:S05]  /*5350*/  @P5 BRA `(.L_x_170) ;  /* 0x00000000000c5947 */ /* 0x000fea0003800000 */
[----:B------:R-:W5:Y:S02]  /*5360*/  LDG.E.U8 R148, desc[UR44][R14.64+0x40] ;  /* 0x0000402c0e947981 */ /* 0x000f64000c1e1100 */
[----:B-----5:R-:W-:-:S05]  /*5370*/  PRMT R64, R148, 0x8880, RZ ;  /* 0x0000888094407816 */ /* 0x020fca00000000ff */
[----:B------:R-:W-:-:S07]  /*5380*/  IMAD R23, R64, R141, RZ ;  /* 0x0000008d40177224 */ /* 0x000fce00078e02ff */
.L_x_170:
[----:B------:R-:W-:Y:S05]  /*5390*/  BSYNC B1 ;  /* 0x0000000000017941 */ /* 0x000fea0003800000 */
.L_x_169:
        /* <DEDUP_REMOVED lines=9> */
.L_x_172:
[----:B------:R-:W-:Y:S05]  /*5430*/  BSYNC B1 ;  /* 0x0000000000017941 */ /* 0x000fea0003800000 */
.L_x_171:
[----:B------:R-:W-:Y:S01]  /*5440*/  @!P4 IMAD R67, R67, R140, R23 ;  /* 0x0000008c4343c224 */ /* 0x000fe200078e0217 */
[----:B------:R-:W-:Y:S04]  /*5450*/  BSSY B1, `(.L_x_173) ;  /* 0x0000006000017945 */ /* 0x000fe80003800000 */
[----:B------:R0:W-:Y:S01]  /*5460*/  @!P4 STG.E.U8 desc[UR44][R6.64+0x41], R67 ;  /* 0x000041430600c986 */ /* 0x0001e2000c10112c */
[----:B------:R-:W-:Y:S05]  /*5470*/  @P5 BRA `(.L_x_174) ;  /* 0x00000000000c5947 */ /* 0x000fea0003800000 */
[----:B------:R-:W5:Y:S02]  /*5480*/  LDG.E.U8 R148, desc[UR44][R12.64+0x48] ;  /* 0x0000482c0c947981 */ /* 0x000f64000c1e1100 */
[----:B-----5:R-:W-:-:S05]  /*5490*/  PRMT R64, R148, 0x8880, RZ ;  /* 0x0000888094407816 */ /* 0x020fca00000000ff */
[----:B------:R-:W-:-:S07]  /*54a0*/  IMAD R23, R64, R141, RZ ;  /* 0x0000008d40177224 */ /* 0x000fce00078e02ff */
.L_x_174:
[----:B------:R-:W-:Y:S05]  /*54b0*/  BSYNC B1 ;  /* 0x0000000000017941 */ /* 0x000fea0003800000 */
.L_x_173:
        /* <DEDUP_REMOVED lines=9> */
.L_x_176:
[----:B------:R-:W-:Y:S05]  /*5550*/  BSYNC B1 ;  /* 0x0000000000017941 */ /* 0x000fea0003800000 */
.L_x_175:
[----:B------:R-:W-:Y:S01]  /*5560*/  @!P4 IMAD R69, R69, R140, R23 ;  /* 0x0000008c4545c224 */ /* 0x000fe200078e0217 */
[----:B------:R-:W-:Y:S04]  /*5570*/  BSSY B1, `(.L_x_177) ;  /* 0x0000006000017945 */ /* 0x000fe80003800000 */
[----:B------:R0:W-:Y:S01]  /*5580*/  @!P4 STG.E.U8 desc[UR44][R4.64+0x49], R69 ;  /* 0x000049450400c986 */ /* 0x0001e2000c10112c */
[----:B------:R-:W-:Y:S05]  /*5590*/  @P5 BRA `(.L_x_178) ;  /* 0x00000000000c5947 */ /* 0x000fea0003800000 */
[----:B------:R-:W5:Y:S02]  /*55a0*/  LDG.E.U8 R148, desc[UR44][R14.64+0x48] ;  /* 0x0000482c0e947981 */ /* 0x000f64000c1e1100 */
[----:B-----5:R-:W-:-:S05]  /*55b0*/  PRMT R64, R148, 0x8880, RZ ;  /* 0x0000888094407816 */ /* 0x020fca00000000ff */
[----:B------:R-:W-:-:S07]  /*55c0*/  IMAD R23, R64, R141, RZ ;  /* 0x0000008d40177224 */ /* 0x000fce00078e02ff */
.L_x_178:
[----:B------:R-:W-:Y:S05]  /*55d0*/  BSYNC B1 ;  /* 0x0000000000017941 */ /* 0x000fea0003800000 */
.L_x_177:
        /* <DEDUP_REMOVED lines=9> */
.L_x_180:
[----:B------:R-:W-:Y:S05]  /*5670*/  BSYNC B1 ;  /* 0x0000000000017941 */ /* 0x000fea0003800000 */
.L_x_179:
[----:B------:R-:W-:Y:S01]  /*5680*/  @!P4 IMAD R71, R71, R140, R23 ;  /* 0x0000008c4747c224 */ /* 0x000fe200078e0217 */
[----:B------:R-:W-:Y:S04]  /*5690*/  BSSY B1, `(.L_x_181) ;  /* 0x0000006000017945 */ /* 0x000fe80003800000 */
[----:B------:R0:W-:Y:S01]  /*56a0*/  @!P4 STG.E.U8 desc[UR44][R6.64+0x49], R71 ;  /* 0x000049470600c986 */ /* 0x0001e2000c10112c */
[----:B------:R-:W-:Y:S05]  /*56b0*/  @P5 BRA `(.L_x_182) ;  /* 0x00000000000c5947 */ /* 0x000fea0003800000 */
[----:B------:R-:W5:Y:S02]  /*56c0*/  LDG.E.U8 R148, desc[UR44][R20.64+0x40] ;  /* 0x0000402c14947981 */ /* 0x000f64000c1e1100 */
[----:B-----5:R-:W-:-:S05]  /*56d0*/  PRMT R64, R148, 0x8880, RZ ;  /* 0x0000888094407816 */ /* 0x020fca00000000ff */
[----:B------:R-:W-:-:S07]  /*56e0*/  IMAD R23, R64, R141, RZ ;  /* 0x0000008d40177224 */ /* 0x000fce00078e02ff */
.L_x_182:
[----:B------:R-:W-:Y:S05]  /*56f0*/  BSYNC B1 ;  /* 0x0000000000017941 */ /* 0x000fea0003800000 */
.L_x_181:
        /* <DEDUP_REMOVED lines=9> */
.L_x_184:
[----:B------:R-:W-:Y:S05]  /*5790*/  BSYNC B1 ;  /* 0x0000000000017941 */ /* 0x000fea0003800000 */
.L_x_183:
[----:B------:R-:W-:Y:S01]  /*57a0*/  @!P4 IMAD R57, R57, R140, R23 ;  /* 0x0000008c3939c224 */ /* 0x000fe200078e0217 */
[----:B------:R-:W-:Y:S04]  /*57b0*/  BSSY B1, `(.L_x_185) ;  /* 0x0000006000017945 */ /* 0x000fe80003800000 */
[----:B------:R0:W-:Y:S01]  /*57c0*/  @!P4 STG.E.U8 desc[UR44][R10.64+0x41], R57 ;  /* 0x000041390a00c986 */ /* 0x0001e2000c10112c */
[----:B------:R-:W-:Y:S05]  /*57d0*/  @P5 BRA `(.L_x_186) ;  /* 0x00000000000c5947 */ /* 0x000fea0003800000 */
[----:B------:R-:W5:Y:S02]  /*57e0*/  LDG.E.U8 R148, desc[UR44][R128.64+0x40] ;  /* 0x0000402c80947981 */ /* 0x000f64000c1e1100 */
[----:B-----5:R-:W-:-:S05]  /*57f0*/  PRMT R56, R148, 0x8880, RZ ;  /* 0x0000888094387816 */ /* 0x020fca00000000ff */
[----:B------:R-:W-:-:S07]  /*5800*/  IMAD R23, R56, R141, RZ ;  /* 0x0000008d38177224 */ /* 0x000fce00078e02ff */
.L_x_186:
[----:B------:R-:W-:Y:S05]  /*5810*/  BSYNC B1 ;  /* 0x0000000000017941 */ /* 0x000fea0003800000 */
.L_x_185:
        /* <DEDUP_REMOVED lines=9> */
.L_x_188:
[----:B------:R-:W-:Y:S05]  /*58b0*/  BSYNC B1 ;  /* 0x0000000000017941 */ /* 0x000fea0003800000 */
.L_x_187:
[----:B------:R-:W-:Y:S01]  /*58c0*/  @!P4 IMAD R59, R59, R140, R23 ;  /* 0x0000008c3b3bc224 */ /* 0x000fe200078e0217 */
[----:B------:R-:W-:Y:S04]  /*58d0*/  BSSY B1, `(.L_x_189) ;  /* 0x0000006000017945 */ /* 0x000fe80003800000 */
[----:B------:R0:W-:Y:S01]  /*58e0*/  @!P4 STG.E.U8 desc[UR44][R8.64+0x41], R59 ;  /* 0x0000413b0800c986 */ /* 0x0001e2000c10112c */
[----:B------:R-:W-:Y:S05]  /*58f0*/  @P5 BRA `(.L_x_190) ;  /* 0x00000000000c5947 */ /* 0x000fea0003800000 */
[----:B------:R-:W5:Y:S02]  /*5900*/  LDG.E.U8 R148, desc[UR44][R20.64+0x48] ;  /* 0x0000482c14947981 */ /* 0x000f64000c1e1100 */
[----:B-----5:R-:W-:-:S05]  /*5910*/  PRMT R56, R148, 0x8880, RZ ;  /* 0x0000888094387816 */ /* 0x020fca00000000ff */
[----:B------:R-:W-:-:S07]  /*5920*/  IMAD R23, R56, R141, RZ ;  /* 0x0000008d38177224 */ /* 0x000fce00078e02ff */
.L_x_190:
[----:B------:R-:W-:Y:S05]  /*5930*/  BSYNC B1 ;  /* 0x0000000000017941 */ /* 0x000fea0003800000 */
.L_x_189:
        /* <DEDUP_REMOVED lines=9> */
.L_x_192:
[----:B------:R-:W-:Y:S05]  /*59d0*/  BSYNC B1 ;  /* 0x0000000000017941 */ /* 0x000fea0003800000 */
.L_x_191:
[----:B------:R-:W-:Y:S01]  /*59e0*/  @!P4 IMAD R61, R61, R140, R23 ;  /* 0x0000008c3d3dc224 */ /* 0x000fe200078e0217 */
[----:B------:R-:W-:Y:S04]  /*59f0*/  BSSY B1, `(.L_x_193) ;  /* 0x0000006000017945 */ /* 0x000fe80003800000 */
[----:B------:R0:W-:Y:S01]  /*5a00*/  @!P4 STG.E.U8 desc[UR44][R10.64+0x49], R61 ;  /* 0x0000493d0a00c986 */ /* 0x0001e2000c10112c */
[----:B------:R-:W-:Y:S05]  /*5a10*/  @P5 BRA `(.L_x_194) ;  /* 0x00000000000c5947 */ /* 0x000fea0003800000 */
[----:B------:R-:W5:Y:S02]  /*5a20*/  LDG.E.U8 R148, desc[UR44][R128.64+0x48] ;  /* 0x0000482c80947981 */ /* 0x000f64000c1e1100 */
[----:B-----5:R-:W-:-:S05]  /*5a30*/  PRMT R56, R148, 0x8880, RZ ;  /* 0x0000888094387816 */ /* 0x020fca00000000ff */
[----:B------:R-:W-:-:S07]  /*5a40*/  IMAD R23, R56, R141, RZ ;  /* 0x0000008d38177224 */ /* 0x000fce00078e02ff */
.L_x_194:
[----:B------:R-:W-:Y:S05]  /*5a50*/  BSYNC B1 ;  /* 0x0000000000017941 */ /* 0x000fea0003800000 */
.L_x_193:
        /* <DEDUP_REMOVED lines=9> */
.L_x_196:
[----:B------:R-:W-:Y:S05]  /*5af0*/  BSYNC B1 ;  /* 0x0000000000017941 */ /* 0x000fea0003800000 */
.L_x_195:
[----:B------:R-:W-:Y:S01]  /*5b00*/  @!P4 IMAD R63, R63, R140, R23 ;  /* 0x0000008c3f3fc224 */ /* 0x000fe200078e0217 */
[----:B------:R-:W-:Y:S04]  /*5b10*/  BSSY B1, `(.L_x_197) ;  /* 0x0000006000017945 */ /* 0x000fe80003800000 */
[----:B------:R0:W-:Y:S01]  /*5b20*/  @!P4 STG.E.U8 desc[UR44][R8.64+0x49], R63 ;  /* 0x0000493f0800c986 */ /* 0x0001e2000c10112c */
[----:B------:R-:W-:Y:S05]  /*5b30*/  @P5 BRA `(.L_x_198) ;  /* 0x00000000000c5947 */ /* 0x000fea0003800000 */
[----:B------:R-:W5:Y:S02]  /*5b40*/  LDG.E.U8 R148, desc[UR44][R12.64+0x50] ;  /* 0x0000502c0c947981 */ /* 0x000f64000c1e1100 */
[----:B-----5:R-:W-:-:S05]  /*5b50*/  PRMT R56, R148, 0x8880, RZ ;  /* 0x0000888094387816 */ /* 0x020fca00000000ff */
[----:B------:R-:W-:-:S07]  /*5b60*/  IMAD R23, R56, R141, RZ ;  /* 0x0000008d38177224 */ /* 0x000fce00078e02ff */
.L_x_198:
[----:B------:R-:W-:Y:S05]  /*5b70*/  BSYNC B1 ;  /* 0x0000000000017941 */ /* 0x000fea0003800000 */
.L_x_197:
        /* <DEDUP_REMOVED lines=9> */
.L_x_200:
[----:B------:R-:W-:Y:S05]  /*5c10*/  BSYNC B1 ;  /* 0x0000000000017941 */ /* 0x000fea0003800000 */
.L_x_199:
[----:B------:R-:W-:Y:S01]  /*5c20*/  @!P4 IMAD R49, R49, R140, R23 ;  /* 0x0000008c3131c224 */ /* 0x000fe200078e0217 */
[----:B------:R-:W-:Y:S04]  /*5c30*/  BSSY B1, `(.L_x_201) ;  /* 0x0000006000017945 */ /* 0x000fe80003800000 */
[----:B------:R0:W-:Y:S01]  /*5c40*/  @!P4 STG.E.U8 desc[UR44][R4.64+0x51], R49 ;  /* 0x000051310400c986 */ /* 0x0001e2000c10112c */
[----:B------:R-:W-:Y:S05]  /*5c50*/  @P5 BRA `(.L_x_202) ;  /* 0x00000000000c5947 */ /* 0x000fea0003800000 */
[----:B------:R-:W5:Y:S02]  /*5c60*/  LDG.E.U8 R148, desc[UR44][R14.64+0x50] ;  /* 0x0000502c0e947981 */ /* 0x000f64000c1e1100 */
[----:B-----5:R-:W-:-:S05]  /*5c70*/  PRMT R48, R148, 0x8880, RZ ;  /* 0x0000888094307816 */ /* 0x020fca00000000ff */
[----:B------:R-:W-:-:S07]  /*5c80*/  IMAD R23, R48, R141, RZ ;  /* 0x0000008d30177224 */ /* 0x000fce00078e02ff */
.L_x_202:
[----:B------:R-:W-:Y:S05]  /*5c90*/  BSYNC B1 ;  /* 0x0000000000017941 */ /* 0x000fea0003800000 */
.L_x_201:
        /* <DEDUP_REMOVED lines=9> */
.L_x_204:
[----:B------:R-:W-:Y:S05]  /*5d30*/  BSYNC B1 ;  /* 0x0000000000017941 */ /* 0x000fea0003800000 */
.L_x_203:
[----:B------:R-:W-:Y:S01]  /*5d40*/  @!P4 IMAD R51, R51, R140, R23 ;  /* 0x0000008c3333c224 */ /* 0x000fe200078e0217 */
[----:B------:R-:W-:Y:S04]  /*5d50*/  BSSY B1, `(.L_x_205) ;  /* 0x0000006000017945 */ /* 0x000fe80003800000 */
[----:B------:R0:W-:Y:S01]  /*5d60*/  @!P4 STG.E.U8 desc[UR44][R6.64+0x51], R51 ;  /* 0x000051330600c986 */ /* 0x0001e2000c10112c */
[----:B------:R-:W-:Y:S05]  /*5d70*/  @P5 BRA `(.L_x_206) ;  /* 0x00000000000c5947 */ /* 0x000fea0003800000 */
[----:B------:R-:W5:Y:S02]  /*5d80*/  LDG.E.U8 R148, desc[UR44][R12.64+0x58] ;  /* 0x0000582c0c947981 */ /* 0x000f64000c1e1100 */
[----:B-----5:R-:W-:-:S05]  /*5d90*/  PRMT R48, R148, 0x8880, RZ ;  /* 0x0000888094307816 */ /* 0x020fca00000000ff */
[----:B------:R-:W-:-:S07]  /*5da0*/  IMAD R23, R48, R141, RZ ;  /* 0x0000008d30177224 */ /* 0x000fce00078e02ff */
.L_x_206:
[----:B------:R-:W-:Y:S05]  /*5db0*/  BSYNC B1 ;  /* 0x0000000000017941 */ /* 0x000fea0003800000 */
.L_x_205:
        /* <DEDUP_REMOVED lines=9> */
.L_x_208:
[----:B------:R-:W-:Y:S05]  /*5e50*/  BSYNC B1 ;  /* 0x0000000000017941 */ /* 0x000fea0003800000 */
.L_x_207:
[----:B------:R-:W-:Y:S01]  /*5e60*/  @!P4 IMAD R53, R53, R140, R23 ;  /* 0x0000008c3535c224 */ /* 0x000fe200078e0217 */
[----:B------:R-:W-:Y:S04]  /*5e70*/  BSSY B1, `(.L_x_209) ;  /* 0x0000006000017945 */ /* 0x000fe80003800000 */
[----:B------:R0:W-:Y:S01]  /*5e80*/  @!P4 STG.E.U8 desc[UR44][R4.64+0x59], R53 ;  /* 0x000059350400c986 */ /* 0x0001e2000c10112c */
[----:B------:R-:W-:Y:S05]  /*5e90*/  @P5 BRA `(.L_x_210) ;  /* 0x00000000000c5947 */ /* 0x000fea0003800000 */
[----:B------:R-:W5:Y:S02]  /*5ea0*/  LDG.E.U8 R148, desc[UR44][R14.64+0x58] ;  /* 0x0000582c0e947981 */ /* 0x000f64000c1e1100 */
[----:B-----5:R-:W-:-:S05]  /*5eb0*/  PRMT R48, R148, 0x8880, RZ ;  /* 0x0000888094307816 */ /* 0x020fca00000000ff */
[----:B------:R-:W-:-:S07]  /*5ec0*/  IMAD R23, R48, R141, RZ ;  /* 0x0000008d30177224 */ /* 0x000fce00078e02ff */
.L_x_210:
[----:B------:R-:W-:Y:S05]  /*5ed0*/  BSYNC B1 ;  /* 0x0000000000017941 */ /* 0x000fea0003800000 */
.L_x_209:
        /* <DEDUP_REMOVED lines=9> */
.L_x_212:
[----:B------:R-:W-:Y:S05]  /*5f70*/  BSYNC B1 ;  /* 0x0000000000017941 */ /* 0x000fea0003800000 */
.L_x_211:
[----:B------:R-:W-:Y:S01]  /*5f80*/  @!P4 IMAD R55, R55, R140, R23 ;  /* 0x0000008c3737c224 */ /* 0x000fe200078e0217 */
[----:B------:R-:W-:Y:S04]  /*5f90*/  BSSY B1, `(.L_x_213) ;  /* 0x0000006000017945 */ /* 0x000fe80003800000 */
[----:B------:R0:W-:Y:S01]  /*5fa0*/  @!P4 STG.E.U8 desc[UR44][R6.64+0x59], R55 ;  /* 0x000059370600c986 */ /* 0x0001e2000c10112c */
[----:B------:R-:W-:Y:S05]  /*5fb0*/  @P5 BRA `(.L_x_214) ;  /* 0x00000000000c5947 */ /* 0x000fea0003800000 */
[----:B------:R-:W5:Y:S02]  /*5fc0*/  LDG.E.U8 R148, desc[UR44][R20.64+0x50] ;  /* 0x0000502c14947981 */ /* 0x000f64000c1e1100 */
[----:B-----5:R-:W-:-:S05]  /*5fd0*/  PRMT R48, R148, 0x8880, RZ ;  /* 0x0000888094307816 */ /* 0x020fca00000000ff */
[----:B------:R-:W-:-:S07]  /*5fe0*/  IMAD R23, R48, R141, RZ ;  /* 0x0000008d30177224 */ /* 0x000fce00078e02ff */
.L_x_214:
[----:B------:R-:W-:Y:S05]  /*5ff0*/  BSYNC B1 ;  /* 0x0000000000017941 */ /* 0x000fea0003800000 */
.L_x_213:
        /* <DEDUP_REMOVED lines=9> */
.L_x_216:
[----:B------:R-:W-:Y:S05]  /*6090*/  BSYNC B1 ;  /* 0x0000000000017941 */ /* 0x000fea0003800000 */
.L_x_215:
[----:B------:R-:W-:Y:S01]  /*60a0*/  @!P4 IMAD R41, R41, R140, R23 ;  /* 0x0000008c2929c224 */ /* 0x000fe200078e0217 */
[----:B------:R-:W-:Y:S04]  /*60b0*/  BSSY B1, `(.L_x_217) ;  /* 0x0000006000017945 */ /* 0x000fe80003800000 */
[----:B------:R0:W-:Y:S01]  /*60c0*/  @!P4 STG.E.U8 desc[UR44][R10.64+0x51], R41 ;  /* 0x000051290a00c986 */ /* 0x0001e2000c10112c */
[----:B------:R-:W-:Y:S05]  /*60d0*/  @P5 BRA `(.L_x_218) ;  /* 0x00000000000c5947 */ /* 0x000fea0003800000 */
[----:B------:R-:W5:Y:S02]  /*60e0*/  LDG.E.U8 R148, desc[UR44][R128.64+0x50] ;  /* 0x0000502c80947981 */ /* 0x000f64000c1e1100 */
[----:B-----5:R-:W-:-:S05]  /*60f0*/  PRMT R40, R148, 0x8880, RZ ;  /* 0x0000888094287816 */ /* 0x020fca00000000ff */
[----:B------:R-:W-:-:S07]  /*6100*/  IMAD R23, R40, R141, RZ ;  /* 0x0000008d28177224 */ /* 0x000fce00078e02ff */
.L_x_218:
[----:B------:R-:W-:Y:S05]  /*6110*/  BSYNC B1 ;  /* 0x0000000000017941 */ /* 0x000fea0003800000 */
.L_x_217:
        /* <DEDUP_REMOVED lines=9> */
.L_x_220:
[----:B------:R-:W-:Y:S05]  /*61b0*/  BSYNC B1 ;  /* 0x0000000000017941 */ /* 0x000fea0003800000 */
.L_x_219:
[----:B------:R-:W-:Y:S01]  /*61c0*/  @!P4 IMAD R43, R43, R140, R23 ;  /* 0x0000008c2b2bc224 */ /* 0x000fe200078e0217 */
[----:B------:R-:W-:Y:S04]  /*61d0*/  BSSY B1, `(.L_x_221) ;  /* 0x0000006000017945 */ /* 0x000fe80003800000 */
[----:B------:R0:W-:Y:S01]  /*61e0*/  @!P4 STG.E.U8 desc[UR44][R8.64+0x51], R43 ;  /* 0x0000512b0800c986 */ /* 0x0001e2000c10112c */
[----:B------:R-:W-:Y:S05]  /*61f0*/  @P5 BRA `(.L_x_222) ;  /* 0x00000000000c5947 */ /* 0x000fea0003800000 */
[----:B------:R-:W5:Y:S02]  /*6200*/  LDG.E.U8 R148, desc[UR44][R20.64+0x58] ;  /* 0x0000582c14947981 */ /* 0x000f64000c1e1100 */
[----:B-----5:R-:W-:-:S05]  /*6210*/  PRMT R40, R148, 0x8880, RZ ;  /* 0x0000888094287816 */ /* 0x020fca00000000ff */
[----:B------:R-:W-:-:S07]  /*6220*/  IMAD R23, R40, R141, RZ ;  /* 0x0000008d28177224 */ /* 0x000fce00078e02ff */
.L_x_222:
[----:B------:R-:W-:Y:S05]  /*6230*/  BSYNC B1 ;  /* 0x0000000000017941 */ /* 0x000fea0003800000 */
.L_x_221:
        /* <DEDUP_REMOVED lines=9> */
.L_x_224:
[----:B------:R-:W-:Y:S05]  /*62d0*/  BSYNC B1 ;  /* 0x0000000000017941 */ /* 0x000fea0003800000 */
.L_x_223:
[----:B------:R-:W-:Y:S01]  /*62e0*/  @!P4 IMAD R45, R45, R140, R23 ;  /* 0x0000008c2d2dc224 */ /* 0x000fe200078e0217 */
[----:B------:R-:W-:Y:S04]  /*62f0*/  BSSY B1, `(.L_x_225) ;  /* 0x0000006000017945 */ /* 0x000fe80003800000 */
[----:B------:R0:W-:Y:S01]  /*6300*/  @!P4 STG.E.U8 desc[UR44][R10.64+0x59], R45 ;  /* 0x0000592d0a00c986 */ /* 0x0001e2000c10112c */
[----:B------:R-:W-:Y:S05]  /*6310*/  @P5 BRA `(.L_x_226) ;  /* 0x00000000000c5947 */ /* 0x000fea0003800000 */
[----:B------:R-:W5:Y:S02]  /*6320*/  LDG.E.U8 R148, desc[UR44][R128.64+0x58] ;  /* 0x0000582c80947981 */ /* 0x000f64000c1e1100 */
[----:B-----5:R-:W-:-:S05]  /*6330*/  PRMT R40, R148, 0x8880, RZ ;  /* 0x0000888094287816 */ /* 0x020fca00000000ff */
[----:B------:R-:W-:-:S07]  /*6340*/  IMAD R23, R40, R141, RZ ;  /* 0x0000008d28177224 */ /* 0x000fce00078e02ff */
.L_x_226:
[----:B------:R-:W-:Y:S05]  /*6350*/  BSYNC B1 ;  /* 0x0000000000017941 */ /* 0x000fea0003800000 */
.L_x_225:
        /* <DEDUP_REMOVED lines=9> */
.L_x_228:
[----:B------:R-:W-:Y:S05]  /*63f0*/  BSYNC B1 ;  /* 0x0000000000017941 */ /* 0x000fea0003800000 */
.L_x_227:
[----:B------:R-:W-:Y:S01]  /*6400*/  @!P4 IMAD R47, R47, R140, R23 ;  /* 0x0000008c2f2fc224 */ /* 0x000fe200078e0217 */
[----:B------:R-:W-:Y:S04]  /*6410*/  BSSY B1, `(.L_x_229) ;  /* 0x0000006000017945 */ /* 0x000fe80003800000 */
[----:B------:R0:W-:Y:S01]  /*6420*/  @!P4 STG.E.U8 desc[UR44][R8.64+0x59], R47 ;  /* 0x0000592f0800c986 */ /* 0x0001e2000c10112c */
[----:B------:R-:W-:Y:S05]  /*6430*/  @P5 BRA `(.L_x_230) ;  /* 0x00000000000c5947 */ /* 0x000fea0003800000 */
[----:B------:R-:W5:Y:S02]  /*6440*/  LDG.E.U8 R148, desc[UR44][R12.64+0x60] ;  /* 0x0000602c0c947981 */ /* 0x000f64000c1e1100 */
[----:B-----5:R-:W-:-:S05]  /*6450*/  PRMT R40, R148, 0x8880, RZ ;  /* 0x0000888094287816 */ /* 0x020fca00000000ff */
[----:B------:R-:W-:-:S07]  /*6460*/  IMAD R23, R40, R141, RZ ;  /* 0x0000008d28177224 */ /* 0x000fce00078e02ff */
.L_x_230:
[----:B------:R-:W-:Y:S05]  /*6470*/  BSYNC B1 ;  /* 0x0000000000017941 */ /* 0x000fea0003800000 */
.L_x_229:
        /* <DEDUP_REMOVED lines=9> */
.L_x_232:
[----:B------:R-:W-:Y:S05]  /*6510*/  BSYNC B1 ;  /* 0x0000000000017941 */ /* 0x000fea0003800000 */
.L_x_231:
[----:B------:R-:W-:Y:S01]  /*6520*/  @!P4 IMAD R33, R33, R140, R23 ;  /* 0x0000008c2121c224 */ /* 0x000fe200078e0217 */
[----:B------:R-:W-:Y:S04]  /*6530*/  BSSY B1, `(.L_x_233) ;  /* 0x0000006000017945 */ /* 0x000fe80003800000 */
[----:B------:R0:W-:Y:S01]  /*6540*/  @!P4 STG.E.U8 desc[UR44][R4.64+0x61], R33 ;  /* 0x000061210400c986 */ /* 0x0001e2000c10112c */
[----:B------:R-:W-:Y:S05]  /*6550*/  @P5 BRA `(.L_x_234) ;  /* 0x00000000000c5947 */ /* 0x000fea0003800000 */
[----:B------:R-:W5:Y:S02]  /*6560*/  LDG.E.U8 R148, desc[UR44][R14.64+0x60] ;  /* 0x0000602c0e947981 */ /* 0x000f64000c1e1100 */
[----:B-----5:R-:W-:-:S05]  /*6570*/  PRMT R32, R148, 0x8880, RZ ;  /* 0x0000888094207816 */ /* 0x020fca00000000ff */
[----:B------:R-:W-:-:S07]  /*6580*/  IMAD R23, R32, R141, RZ ;  /* 0x0000008d20177224 */ /* 0x000fce00078e02ff */
.L_x_234:
[----:B------:R-:W-:Y:S05]  /*6590*/  BSYNC B1 ;  /* 0x0000000000017941 */ /* 0x000fea0003800000 */
.L_x_233:
[C---:B------:R-:W-:Y:S01]  /*65a0*/  ISETP.LT.OR P4, PT, R3.reuse, 0x62, !P0 ;  /* 0x000000620300780c */ /* 0x040fe20004781670 */
[----:B0-----:R-:W-:Y:S01]  /*65b0*/  @!P5 IMAD R33, R34, R140, R23 ;  /* 0x0000008c2221d224 */ /* 0x001fe200078e0217 */
[----:B------:R-:W-:Y:S04]  /*65c0*/  BSSY B1, `(.L_x_235) ;  /* 0x0000008000017945 */ /* 0x000fe80003800000 */
[----:B------:R0:W-:Y:S01]  /*65d0*/  @!P5 STG.E.U8 desc[UR44][R6.64+0x60], R33 ;  /* 0x000060210600d986 */ /* 0x0001e2000c10112c */
[C---:B------:R-:W-:Y:S02]  /*65e0*/  ISETP.LT.OR P5, PT, R3.reuse, 0x69, !P3 ;  /* 0x000000690300780c */ /* 0x040fe40005fa1670 */
[----:B------:R-:W-:-:S04]  /*65f0*/  ISETP.LT.OR P3, PT, R3, 0x6a, !P3 ;  /* 0x0000006a0300780c */ /* 0x000fc80005f61670 */
[----:B------:R-:W-:Y:S09]  /*6600*/  @P4 BRA `(.L_x_236) ;  /* 0x00000000000c4947 */ /* 0x000ff20003800000 */
[----:B------:R-:W5:Y:S02]  /*6610*/  LDG.E.U8 R148, desc[UR44][R14.64+0x61] ;  /* 0x0000612c0e947981 */ /* 0x000f64000c1e1100 */
[----:B-----5:R-:W-:-:S05]  /*6620*/  PRMT R32, R148, 0x8880, RZ ;  /* 0x0000888094207816 */ /* 0x020fca00000000ff */
[----:B------:R-:W-:-:S07]  /*6630*/  IMAD R23, R32, R141, RZ ;  /* 0x0000008d20177224 */ /* 0x000fce00078e02ff */
.L_x_236:
[----:B------:R-:W-:Y:S05]  /*6640*/  BSYNC B1 ;  /* 0x0000000000017941 */ /* 0x000fea0003800000 */
.L_x_235:
[----:B------:R-:W-:Y:S01]  /*6650*/  @!P4 IMAD R35, R35, R140, R23 ;  /* 0x0000008c2323c224 */ /* 0x000fe200078e0217 */
[----:B------:R-:W-:Y:S04]  /*6660*/  BSSY B1, `(.L_x_237) ;  /* 0x0000006000017945 */ /* 0x000fe80003800000 */
[----:B------:R0:W-:Y:S01]  /*6670*/  @!P4 STG.E.U8 desc[UR44][R6.64+0x61], R35 ;  /* 0x000061230600c986 */ /* 0x0001e2000c10112c */
[----:B------:R-:W-:Y:S05]  /*6680*/  @P5 BRA `(.L_x_238) ;  /* 0x00000000000c5947 */ /* 0x000fea0003800000 */
[----:B------:R-:W5:Y:S02]  /*6690*/  LDG.E.U8 R148, desc[UR44][R12.64+0x68] ;  /* 0x0000682c0c947981 */ /* 0x000f64000c1e1100 */
[----:B-----5:R-:W-:-:S05]  /*66a0*/  PRMT R32, R148, 0x8880, RZ ;  /* 0x0000888094207816 */ /* 0x020fca00000000ff */
[----:B------:R-:W-:-:S07]  /*66b0*/  IMAD R23, R32, R141, RZ ;  /* 0x0000008d20177224 */ /* 0x000fce00078e02ff */
.L_x_238:
[----:B------:R-:W-:Y:S05]  /*66c0*/  BSYNC B1 ;  /* 0x0000000000017941 */ /* 0x000fea0003800000 */
.L_x_237:
[----:B0-----:R-:W-:Y:S01]  /*66d0*/  @!P5 IMAD R33, R36, R140, R23 ;  /* 0x0000008c2421d224 */ /* 0x001fe200078e0217 */
[----:B------:R-:W-:Y:S04]  /*66e0*/  BSSY B1, `(.L_x_239) ;  /* 0x0000006000017945 */ /* 0x000fe80003800000 */
[----:B------:R0:W-:Y:S01]  /*66f0*/  @!P5 STG.E.U8 desc[UR44][R4.64+0x68], R33 ;  /* 0x000068210400d986 */ /* 0x0001e2000c10112c */
[----:B------:R-:W-:Y:S05]  /*6700*/  @P3 BRA `(.L_x_240) ;  /* 0x00000000000c3947 */ /* 0x000fea0003800000 */
[----:B------:R-:W5:Y:S02]  /*6710*/  LDG.E.U8 R148, desc[UR44][R12.64+0x69] ;  /* 0x0000692c0c947981 */ /* 0x000f64000c1e1100 */
[----:B-----5:R-:W-:-:S05]  /*6720*/  PRMT R32, R148, 0x8880, RZ ;  /* 0x0000888094207816 */ /* 0x020fca00000000ff */
[----:B------:R-:W-:-:S07]  /*6730*/  IMAD R23, R32, R141, RZ ;  /* 0x0000008d20177224 */ /* 0x000fce00078e02ff */
.L_x_240:
[----:B------:R-:W-:Y:S05]  /*6740*/  BSYNC B1 ;  /* 0x0000000000017941 */ /* 0x000fea0003800000 */
.L_x_239:
[----:B------:R-:W-:Y:S01]  /*6750*/  ISETP.LT.OR P4, PT, R3, 0x69, !P0 ;  /* 0x000000690300780c */ /* 0x000fe20004781670 */
[----:B------:R-:W-:Y:S01]  /*6760*/  @!P3 IMAD R37, R37, R140, R23 ;  /* 0x0000008c2525b224 */ /* 0x000fe200078e0217 */
[----:B------:R-:W-:Y:S01]  /*6770*/  BSSY B1, `(.L_x_241) ;  /* 0x0000009000017945 */ /* 0x000fe20003800000 */
[C---:B------:R-:W-:Y:S02]  /*6780*/  ISETP.LT.OR P0, PT, R3.reuse, 0x6a, !P0 ;  /* 0x0000006a0300780c */ /* 0x040fe40004701670 */
[C---:B------:R-:W-:Y:S01]  /*6790*/  ISETP.LT.OR P5, PT, R3.reuse, 0x61, !P1 ;  /* 0x000000610300780c */ /* 0x040fe20004fa1670 */
[----:B------:R0:W-:Y:S01]  /*67a0*/  @!P3 STG.E.U8 desc[UR44][R4.64+0x69], R37 ;  /* 0x000069250400b986 */ /* 0x0001e2000c10112c */
[----:B------:R-:W-:-:S06]  /*67b0*/  ISETP.LT.OR P3, PT, R3, 0x62, !P1 ;  /* 0x000000620300780c */ /* 0x000fcc0004f61670 */
[----:B------:R-:W-:Y:S07]  /*67c0*/  @P4 BRA `(.L_x_242) ;  /* 0x00000000000c4947 */ /* 0x000fee0003800000 */
[----:B------:R-:W0:Y:S02]  /*67d0*/  LDG.E.U8 R148, desc[UR44][R14.64+0x68] ;  /* 0x0000682c0e947981 */ /* 0x000e24000c1e1100 */
[----:B01----:R-:W-:-:S05]  /*67e0*/  PRMT R4, R148, 0x8880, RZ ;  /* 0x0000888094047816 */ /* 0x003fca00000000ff */
[----:B------:R-:W-:-:S07]  /*67f0*/  IMAD R23, R4, R141, RZ ;  /* 0x0000008d04177224 */ /* 0x000fce00078e02ff */
.L_x_242:
[----:B------:R-:W-:Y:S05]  /*6800*/  BSYNC B1 ;  /* 0x0000000000017941 */ /* 0x000fea0003800000 */
.L_x_241:
[----:B01----:R-:W-:Y:S01]  /*6810*/  @!P4 IMAD R5, R38, R140, R23 ;  /* 0x0000008c2605c224 */ /* 0x003fe200078e0217 */
[----:B------:R-:W-:Y:S04]  /*6820*/  BSSY B1, `(.L_x_243) ;  /* 0x0000006000017945 */ /* 0x000fe80003800000 */
[----:B------:R0:W-:Y:S01]  /*6830*/  @!P4 STG.E.U8 desc[UR44][R6.64+0x68], R5 ;  /* 0x000068050600c986 */ /* 0x0001e2000c10112c */
[----:B------:R-:W-:Y:S05]  /*6840*/  @P0 BRA `(.L_x_244) ;  /* 0x00000000000c0947 */ /* 0x000fea0003800000 */
[----:B------:R-:W5:Y:S02]  /*6850*/  LDG.E.U8 R148, desc[UR44][R14.64+0x69] ;  /* 0x0000692c0e947981 */ /* 0x000f64000c1e1100 */
[----:B-----5:R-:W-:-:S05]  /*6860*/  PRMT R4, R148, 0x8880, RZ ;  /* 0x0000888094047816 */ /* 0x020fca00000000ff */
[----:B------:R-:W-:-:S07]  /*6870*/  IMAD R23, R4, R141, RZ ;  /* 0x0000008d04177224 */ /* 0x000fce00078e02ff */
.L_x_244:
[----:B------:R-:W-:Y:S05]  /*6880*/  BSYNC B1 ;  /* 0x0000000000017941 */ /* 0x000fea0003800000 */
.L_x_243:
[----:B------:R-:W-:Y:S01]  /*6890*/  @!P0 IMAD R39, R39, R140, R23 ;  /* 0x0000008c27278224 */ /* 0x000fe200078e0217 */
[----:B------:R-:W-:Y:S04]  /*68a0*/  BSSY B1, `(.L_x_245) ;  /* 0x0000006000017945 */ /* 0x000fe80003800000 */
[----:B------:R1:W-:Y:S01]  /*68b0*/  @!P0 STG.E.U8 desc[UR44][R6.64+0x69], R39 ;  /* 0x0000692706008986 */ /* 0x0003e2000c10112c */
[----:B------:R-:W-:Y:S05]  /*68c0*/  @P5 BRA `(.L_x_246) ;  /* 0x00000000000c5947 */ /* 0x000fea0003800000 */
[----:B------:R-:W5:Y:S02]  /*68d0*/  LDG.E.U8 R148, desc[UR44][R20.64+0x60] ;  /* 0x0000602c14947981 */ /* 0x000f64000c1e1100 */
[----:B-----5:R-:W-:-:S05]  /*68e0*/  PRMT R4, R148, 0x8880, RZ ;  /* 0x0000888094047816 */ /* 0x020fca00000000ff */
[----:B------:R-:W-:-:S07]  /*68f0*/  IMAD R23, R4, R141, RZ ;  /* 0x0000008d04177224 */ /* 0x000fce00078e02ff */
.L_x_246:
[----:B------:R-:W-:Y:S05]  /*6900*/  BSYNC B1 ;  /* 0x0000000000017941 */ /* 0x000fea0003800000 */
.L_x_245:
[----:B0-----:R-:W-:Y:S01]  /*6910*/  @!P5 IMAD R5, R24, R140, R23 ;  /* 0x0000008c1805d224 */ /* 0x001fe200078e0217 */
[----:B------:R-:W-:Y:S04]  /*6920*/  BSSY B1, `(.L_x_247) ;  /* 0x0000006000017945 */ /* 0x000fe80003800000 */
[----:B------:R0:W-:Y:S01]  /*6930*/  @!P5 STG.E.U8 desc[UR44][R10.64+0x60], R5 ;  /* 0x000060050a00d986 */ /* 0x0001e2000c10112c */
[----:B------:R-:W-:Y:S05]  /*6940*/  @P3 BRA `(.L_x_248) ;  /* 0x00000000000c3947 */ /* 0x000fea0003800000 */
[----:B------:R-:W5:Y:S02]  /*6950*/  LDG.E.U8 R148, desc[UR44][R20.64+0x61] ;  /* 0x0000612c14947981 */ /* 0x000f64000c1e1100 */
[----:B-----5:R-:W-:-:S05]  /*6960*/  PRMT R4, R148, 0x8880, RZ ;  /* 0x0000888094047816 */ /* 0x020fca00000000ff */
[----:B------:R-:W-:-:S07]  /*6970*/  IMAD R23, R4, R141, RZ ;  /* 0x0000008d04177224 */ /* 0x000fce00078e02ff */
.L_x_248:
[----:B------:R-:W-:Y:S05]  /*6980*/  BSYNC B1 ;  /* 0x0000000000017941 */ /* 0x000fea0003800000 */
.L_x_247:
[----:B------:R-:W-:Y:S01]  /*6990*/  ISETP.LT.OR P4, PT, R3, 0x61, !P2 ;  /* 0x000000610300780c */ /* 0x000fe20005781670 */
[----:B------:R-:W-:Y:S01]  /*69a0*/  @!P3 IMAD R25, R25, R140, R23 ;  /* 0x0000008c1919b224 */ /* 0x000fe200078e0217 */
[----:B------:R-:W-:Y:S01]  /*69b0*/  BSSY B1, `(.L_x_249) ;  /* 0x000000a000017945 */ /* 0x000fe20003800000 */
[C---:B------:R-:W-:Y:S02]  /*69c0*/  ISETP.LT.OR P0, PT, R3.reuse, 0x62, !P2 ;  /* 0x000000620300780c */ /* 0x040fe40005701670 */
[C---:B------:R-:W-:Y:S01]  /*69d0*/  ISETP.LT.OR P5, PT, R3.reuse, 0x69, !P2 ;  /* 0x000000690300780c */ /* 0x040fe200057a1670 */
[----:B------:R0:W-:Y:S01]  /*69e0*/  @!P3 STG.E.U8 desc[UR44][R10.64+0x61], R25 ;  /* 0x000061190a00b986 */ /* 0x0001e2000c10112c */
[C---:B------:R-:W-:Y:S02]  /*69f0*/  ISETP.LT.OR P3, PT, R3.reuse, 0x69, !P1 ;  /* 0x000000690300780c */ /* 0x040fe40004f61670 */
[----:B------:R-:W-:-:S04]  /*6a00*/  ISETP.LT.OR P1, PT, R3, 0x6a, !P1 ;  /* 0x0000006a0300780c */ /* 0x000fc80004f21670 */
[----:B------:R-:W-:Y:S09]  /*6a10*/  @P4 BRA `(.L_x_250) ;  /* 0x00000000000c4947 */ /* 0x000ff20003800000 */
[----:B------:R-:W5:Y:S02]  /*6a20*/  LDG.E.U8 R148, desc[UR44][R128.64+0x60] ;  /* 0x0000602c80947981 */ /* 0x000f64000c1e1100 */
[----:B-----5:R-:W-:-:S05]  /*6a30*/  PRMT R4, R148, 0x8880, RZ ;  /* 0x0000888094047816 */ /* 0x020fca00000000ff */
[----:B------:R-:W-:-:S07]  /*6a40*/  IMAD R23, R4, R141, RZ ;  /* 0x0000008d04177224 */ /* 0x000fce00078e02ff */
.L_x_250:
[----:B------:R-:W-:Y:S05]  /*6a50*/  BSYNC B1 ;  /* 0x0000000000017941 */ /* 0x000fea0003800000 */
.L_x_249:
[----:B0-----:R-:W-:Y:S01]  /*6a60*/  @!P4 IMAD R5, R26, R140, R23 ;  /* 0x0000008c1a05c224 */ /* 0x001fe200078e0217 */
[----:B------:R-:W-:Y:S04]  /*6a70*/  BSSY B1, `(.L_x_251) ;  /* 0x0000006000017945 */ /* 0x000fe80003800000 */
[----:B------:R0:W-:Y:S01]  /*6a80*/  @!P4 STG.E.U8 desc[UR44][R8.64+0x60], R5 ;  /* 0x000060050800c986 */ /* 0x0001e2000c10112c */
[----:B------:R-:W-:Y:S05]  /*6a90*/  @P0 BRA `(.L_x_252) ;  /* 0x00000000000c0947 */ /* 0x000fea0003800000 */
[----:B------:R-:W5:Y:S02]  /*6aa0*/  LDG.E.U8 R148, desc[UR44][R128.64+0x61] ;  /* 0x0000612c80947981 */ /* 0x000f64000c1e1100 */
[----:B-----5:R-:W-:-:S05]  /*6ab0*/  PRMT R4, R148, 0x8880, RZ ;  /* 0x0000888094047816 */ /* 0x020fca00000000ff */
[----:B------:R-:W-:-:S07]  /*6ac0*/  IMAD R23, R4, R141, RZ ;  /* 0x0000008d04177224 */ /* 0x000fce00078e02ff */
.L_x_252:
[----:B------:R-:W-:Y:S05]  /*6ad0*/  BSYNC B1 ;  /* 0x0000000000017941 */ /* 0x000fea0003800000 */
.L_x_251:
[----:B------:R-:W-:Y:S01]  /*6ae0*/  @!P0 IMAD R27, R27, R140, R23 ;  /* 0x0000008c1b1b8224 */ /* 0x000fe200078e0217 */
[----:B------:R-:W-:Y:S04]  /*6af0*/  BSSY B1, `(.L_x_253) ;  /* 0x0000006000017945 */ /* 0x000fe80003800000 */
[----:B------:R0:W-:Y:S01]  /*6b00*/  @!P0 STG.E.U8 desc[UR44][R8.64+0x61], R27 ;  /* 0x0000611b08008986 */ /* 0x0001e2000c10112c */
[----:B------:R-:W-:Y:S05]  /*6b10*/  @P3 BRA `(.L_x_254) ;  /* 0x00000000000c3947 */ /* 0x000fea0003800000 */
[----:B------:R-:W5:Y:S02]  /*6b20*/  LDG.E.U8 R148, desc[UR44][R20.64+0x68] ;  /* 0x0000682c14947981 */ /* 0x000f64000c1e1100 */
[----:B-----5:R-:W-:-:S05]  /*6b30*/  PRMT R4, R148, 0x8880, RZ ;  /* 0x0000888094047816 */ /* 0x020fca00000000ff */
[----:B------:R-:W-:-:S07]  /*6b40*/  IMAD R23, R4, R141, RZ ;  /* 0x0000008d04177224 */ /* 0x000fce00078e02ff */
.L_x_254:
[----:B------:R-:W-:Y:S05]  /*6b50*/  BSYNC B1 ;  /* 0x0000000000017941 */ /* 0x000fea0003800000 */
.L_x_253:
[----:B0-----:R-:W-:Y:S01]  /*6b60*/  @!P3 IMAD R5, R28, R140, R23 ;  /* 0x0000008c1c05b224 */ /* 0x001fe200078e0217 */
[----:B------:R-:W-:Y:S04]  /*6b70*/  BSSY B1, `(.L_x_255) ;  /* 0x0000006000017945 */ /* 0x000fe80003800000 */
[----:B------:R0:W-:Y:S01]  /*6b80*/  @!P3 STG.E.U8 desc[UR44][R10.64+0x68], R5 ;  /* 0x000068050a00b986 */ /* 0x0001e2000c10112c */
[----:B------:R-:W-:Y:S05]  /*6b90*/  @P1 BRA `(.L_x_256) ;  /* 0x00000000000c1947 */ /* 0x000fea0003800000 */
[----:B------:R-:W5:Y:S02]  /*6ba0*/  LDG.E.U8 R148, desc[UR44][R20.64+0x69] ;  /* 0x0000692c14947981 */ /* 0x000f64000c1e1100 */
[----:B-----5:R-:W-:-:S05]  /*6bb0*/  PRMT R4, R148, 0x8880, RZ ;  /* 0x0000888094047816 */ /* 0x020fca00000000ff */
[----:B------:R-:W-:-:S07]  /*6bc0*/  IMAD R23, R4, R141, RZ ;  /* 0x0000008d04177224 */ /* 0x000fce00078e02ff */
.L_x_256:
[----:B------:R-:W-:Y:S05]  /*6bd0*/  BSYNC B1 ;  /* 0x0000000000017941 */ /* 0x000fea0003800000 */
.L_x_255:
[----:B------:R-:W-:Y:S01]  /*6be0*/  @!P1 IMAD R29, R29, R140, R23 ;  /* 0x0000008c1d1d9224 */ /* 0x000fe200078e0217 */
[----:B------:R-:W-:Y:S04]  /*6bf0*/  BSSY B1, `(.L_x_257) ;  /* 0x0000006000017945 */ /* 0x000fe80003800000 */
[----:B------:R0:W-:Y:S01]  /*6c00*/  @!P1 STG.E.U8 desc[UR44][R10.64+0x69], R29 ;  /* 0x0000691d0a009986 */ /* 0x0001e2000c10112c */
[----:B------:R-:W-:Y:S05]  /*6c10*/  @P5 BRA `(.L_x_258) ;  /* 0x00000000000c5947 */ /* 0x000fea0003800000 */
[----:B------:R-:W5:Y:S02]  /*6c20*/  LDG.E.U8 R148, desc[UR44][R128.64+0x68] ;  /* 0x0000682c80947981 */ /* 0x000f64000c1e1100 */
[----:B-----5:R-:W-:-:S05]  /*6c30*/  PRMT R4, R148, 0x8880, RZ ;  /* 0x0000888094047816 */ /* 0x020fca00000000ff */
[----:B------:R-:W-:-:S07]  /*6c40*/  IMAD R23, R4, R141, RZ ;  /* 0x0000008d04177224 */ /* 0x000fce00078e02ff */
.L_x_258:
[----:B------:R-:W-:Y:S05]  /*6c50*/  BSYNC B1 ;  /* 0x0000000000017941 */ /* 0x000fea0003800000 */
.L_x_257:
[----:B0-----:R-:W-:Y:S01]  /*6c60*/  @!P5 IMAD R5, R30, R140, R23 ;  /* 0x0000008c1e05d224 */ /* 0x001fe200078e0217 */
[----:B------:R-:W-:Y:S01]  /*6c70*/  ISETP.LT.OR P2, PT, R3, 0x6a, !P2 ;  /* 0x0000006a0300780c */ /* 0x000fe20005741670 */
[----:B------:R-:W-:Y:S03]  /*6c80*/  BSSY B1, `(.L_x_259) ;  /* 0x0000006000017945 */ /* 0x000fe60003800000 */
[----:B------:R0:W-:Y:S09]  /*6c90*/  @!P5 STG.E.U8 desc[UR44][R8.64+0x68], R5 ;  /* 0x000068050800d986 */ /* 0x0001f2000c10112c */
[----:B------:R-:W-:Y:S05]  /*6ca0*/  @P2 BRA `(.L_x_260) ;  /* 0x00000000000c2947 */ /* 0x000fea0003800000 */
[----:B------:R-:W5:Y:S02]  /*6cb0*/  LDG.E.U8 R148, desc[UR44][R128.64+0x69] ;  /* 0x0000692c80947981 */ /* 0x000f64000c1e1100 */
[----:B-----5:R-:W-:-:S05]  /*6cc0*/  PRMT R4, R148, 0x8880, RZ ;  /* 0x0000888094047816 */ /* 0x020fca00000000ff */
[----:B------:R-:W-:-:S07]  /*6cd0*/  IMAD R23, R4, R141, RZ ;  /* 0x0000008d04177224 */ /* 0x000fce00078e02ff */
.L_x_260:
[----:B------:R-:W-:Y:S05]  /*6ce0*/  BSYNC B1 ;  /* 0x0000000000017941 */ /* 0x000fea0003800000 */
.L_x_259:
[----:B------:R-:W-:Y:S01]  /*6cf0*/  IMAD R23, R31, R140, R23 ;  /* 0x0000008c1f177224 */ /* 0x000fe200078e0217 */
[----:B------:R-:W-:Y:S06]  /*6d00*/  @P2 BRA `(.L_x_261) ;  /* 0x0000001400582947 */ /* 0x000fec0003800000 */
[----:B------:R0:W-:Y:S01]  /*6d10*/  STG.E.U8 desc[UR44][R8.64+0x69], R23 ;  /* 0x0000691708007986 */ /* 0x0001e2000c10112c */
[----:B------:R-:W-:Y:S05]  /*6d20*/  BRA `(.L_x_261) ;  /* 0x0000001400507947 */ /* 0x000fea0003800000 */
.L_x_36:
[C---:B------:R-:W-:Y:S02]  /*6d30*/  ISETP.GE.AND P2, PT, R158.reuse, 0x1, PT ;  /* 0x000000019e00780c */ /* 0x040fe40003f46270 */
[----:B------:R-:W-:Y:S02]  /*6d40*/  ISETP.GE.AND P3, PT, R158, 0x9, PT ;  /* 0x000000099e00780c */ /* 0x000fe40003f66270 */
[C---:B------:R-:W-:Y:S02]  /*6d50*/  ISETP.LT.OR P4, PT, R3.reuse, 0x1, !P2 ;  /* 0x000000010300780c */ /* 0x040fe40005781670 */
[C---:B------:R-:W-:Y:S02]  /*6d60*/  ISETP.LT.OR P5, PT, R3.reuse, 0x2, !P2 ;  /* 0x000000020300780c */ /* 0x040fe400057a1670 */
[C---:B------:R-:W-:Y:S02]  /*6d70*/  ISETP.LT.OR P0, PT, R3.reuse, 0x1, !P3 ;  /* 0x000000010300780c */ /* 0x040fe40005f01670 */
[----:B------:R-:W-:-:S07]  /*6d80*/  ISETP.LT.OR P1, PT, R3, 0x2, !P3 ;  /* 0x000000020300780c */ /* 0x000fce0005f21670 */
[-C--:B------:R-:W-:Y:S02]  /*6d90*/  @!P4 IMAD R13, R128, R140.reuse, RZ ;  /* 0x0000008c800dc224 */ /* 0x080fe400078e02ff */
[-C--:B------:R-:W-:Y:S02]  /*6da0*/  @!P5 IMAD R129, R129, R140.reuse, RZ ;  /* 0x0000008c8181d224 */ /* 0x080fe400078e02ff */
[-C--:B------:R-:W-:Y:S01]  /*6db0*/  @!P0 IMAD R15, R130, R140.reuse, RZ ;  /* 0x0000008c820f8224 */ /* 0x080fe200078e02ff */
[----:B------:R0:W-:Y:S01]  /*6dc0*/  @!P4 STG.E.U8 desc[UR44][R4.64], R13 ;  /* 0x0000000d0400c986 */ /* 0x0001e2000c10112c */
[----:B------:R-:W-:Y:S01]  /*6dd0*/  ISETP.LT.OR P4, PT, R3, 0x9, !P2 ;  /* 0x000000090300780c */ /* 0x000fe20005781670 */
[----:B------:R-:W-:Y:S02]  /*6de0*/  @!P1 IMAD R131, R131, R140, RZ ;  /* 0x0000008c83839224 */ /* 0x000fe400078e02ff */
[----:B------:R-:W-:Y:S01]  /*6df0*/  @!P5 STG.E.U8 desc[UR44][R4.64+0x1], R129 ;  /* 0x000001810400d986 */ /* 0x000fe2000c10112c */
[----:B------:R-:W-:-:S03]  /*6e00*/  ISETP.LT.OR P5, PT, R3, 0xa, !P2 ;  /* 0x0000000a0300780c */ /* 0x000fc600057a1670 */
[----:B------:R1:W-:Y:S01]  /*6e10*/  @!P0 STG.E.U8 desc[UR44][R6.64], R15 ;  /* 0x0000000f06008986 */ /* 0x0003e2000c10112c */
[----:B------:R-:W-:-:S03]  /*6e20*/  ISETP.LT.OR P0, PT, R3, 0x9, !P3 ;  /* 0x000000090300780c */ /* 0x000fc60005f01670 */
[----:B------:R-:W-:Y:S01]  /*6e30*/  @!P1 STG.E.U8 desc[UR44][R6.64+0x1], R131 ;  /* 0x0000018306009986 */ /* 0x000fe2000c10112c */
[----:B------:R-:W-:Y:S01]  /*6e40*/  ISETP.GE.AND P1, PT, R158, 0x81, PT ;  /* 0x000000819e00780c */ /* 0x000fe20003f26270 */
[----:B------:R-:W-:-:S04]  /*6e50*/  @!P4 IMAD R21, R132, R140, RZ ;  /* 0x0000008c8415c224 */ /* 0x000fc800078e02ff */
[-C--:B------:R-:W-:Y:S01]  /*6e60*/  @!P5 IMAD R133, R133, R140.reuse, RZ ;  /* 0x0000008c8585d224 */ /* 0x080fe200078e02ff */
[----:B------:R2:W-:Y:S01]  /*6e70*/  @!P4 STG.E.U8 desc[UR44][R4.64+0x8], R21 ;  /* 0x000008150400c986 */ /* 0x0005e2000c10112c */
[C---:B------:R-:W-:Y:S02]  /*6e80*/  ISETP.LT.OR P4, PT, R3.reuse, 0xa, !P3 ;  /* 0x0000000a0300780c */ /* 0x040fe40005f81670 */
[----:B0-----:R-:W-:Y:S01]  /*6e90*/  @!P0 IMAD R13, R134, R140, RZ ;  /* 0x0000008c860d8224 */ /* 0x001fe200078e02ff */
[----:B------:R-:W-:Y:S01]  /*6ea0*/  @!P5 STG.E.U8 desc[UR44][R4.64+0x9], R133 ;  /* 0x000009850400d986 */ /* 0x000fe2000c10112c */
[----:B------:R-:W-:-:S03]  /*6eb0*/  ISETP.LT.OR P5, PT, R3, 0x1, !P1 ;  /* 0x000000010300780c */ /* 0x000fc60004fa1670 */
[----:B------:R0:W-:Y:S01]  /*6ec0*/  @!P0 STG.E.U8 desc[UR44][R6.64+0x8], R13 ;  /* 0x0000080d06008986 */ /* 0x0001e2000c10112c */
[----:B------:R-:W-:-:S05]  /*6ed0*/  ISETP.GE.AND P0, PT, R158, 0x89, PT ;  /* 0x000000899e00780c */ /* 0x000fca0003f06270 */
[----:B------:R-:W-:-:S04]  /*6ee0*/  @!P4 IMAD R135, R135, R140, RZ ;  /* 0x0000008c8787c224 */ /* 0x000fc800078e02ff */
[----:B-1----:R-:W-:Y:S01]  /*6ef0*/  @!P5 IMAD R15, R120, R140, RZ ;  /* 0x0000008c780fd224 */ /* 0x002fe200078e02ff */
[----:B------:R-:W-:Y:S01]  /*6f00*/  @!P4 STG.E.U8 desc[UR44][R6.64+0x9], R135 ;  /* 0x000009870600c986 */ /* 0x000fe2000c10112c */
[----:B------:R-:W-:-:S03]  /*6f10*/  ISETP.LT.OR P4, PT, R3, 0x2, !P1 ;  /* 0x000000020300780c */ /* 0x000fc60004f81670 */
[----:B------:R1:W-:Y:S01]  /*6f20*/  @!P5 STG.E.U8 desc[UR44][R10.64], R15 ;  /* 0x0000000f0a00d986 */ /* 0x0003e2000c10112c */
[----:B------:R-:W-:-:S09]  /*6f30*/  ISETP.LT.OR P5, PT, R3, 0x1, !P0 ;  /* 0x000000010300780c */ /* 0x000fd200047a1670 */
[----:B------:R-:W-:-:S04]  /*6f40*/  @!P4 IMAD R121, R121, R140, RZ ;  /* 0x0000008c7979c224 */ /* 0x000fc800078e02ff */
[----:B--2---:R-:W-:Y:S01]  /*6f50*/  @!P5 IMAD R21, R122, R140, RZ ;  /* 0x0000008c7a15d224 */ /* 0x004fe200078e02ff */
[----:B------:R-:W-:Y:S01]  /*6f60*/  @!P4 STG.E.U8 desc[UR44][R10.64+0x1], R121 ;  /* 0x000001790a00c986 */ /* 0x000fe2000c10112c */
[----:B------:R-:W-:-:S03]  /*6f70*/  ISETP.LT.OR P4, PT, R3, 0x2, !P0 ;  /* 0x000000020300780c */ /* 0x000fc60004781670 */
[----:B------:R2:W-:Y:S01]  /*6f80*/  @!P5 STG.E.U8 desc[UR44][R8.64], R21 ;  /* 0x000000150800d986 */ /* 0x0005e2000c10112c */
[----:B------:R-:W-:-:S09]  /*6f90*/  ISETP.LT.OR P5, PT, R3, 0x9, !P1 ;  /* 0x000000090300780c */ /* 0x000fd20004fa1670 */
[----:B------:R-:W-:-:S04]  /*6fa0*/  @!P4 IMAD R123, R123, R140, RZ ;  /* 0x0000008c7b7bc224 */ /* 0x000fc800078e02ff */
[----:B0-----:R-:W-:Y:S01]  /*6fb0*/  @!P5 IMAD R13, R124, R140, RZ ;  /* 0x0000008c7c0dd224 */ /* 0x001fe200078e02ff */
[----:B------:R-:W-:Y:S01]  /*6fc0*/  @!P4 STG.E.U8 desc[UR44][R8.64+0x1], R123 ;  /* 0x0000017b0800c986 */ /* 0x000fe2000c10112c */
[----:B------:R-:W-:-:S03]  /*6fd0*/  ISETP.LT.OR P4, PT, R3, 0xa, !P1 ;  /* 0x0000000a0300780c */ /* 0x000fc60004f81670 */
[----:B------:R0:W-:Y:S01]  /*6fe0*/  @!P5 STG.E.U8 desc[UR44][R10.64+0x8], R13 ;  /* 0x0000080d0a00d986 */ /* 0x0001e2000c10112c */
[----:B------:R-:W-:-:S09]  /*6ff0*/  ISETP.LT.OR P5, PT, R3, 0x9, !P0 ;  /* 0x000000090300780c */ /* 0x000fd200047a1670 */
        /* <DEDUP_REMOVED lines=257> */
[C---:B------:R-:W-:Y:S02]  /*8010*/  ISETP.LT.OR P5, PT, R3.reuse, 0x69, !P2 ;  /* 0x000000690300780c */ /* 0x040fe400057a1670 */
[----:B------:R-:W-:-:S07]  /*8020*/  ISETP.LT.OR P2, PT, R3, 0x6a, !P2 ;  /* 0x0000006a0300780c */ /* 0x000fce0005741670 */
[----:B------:R-:W-:-:S04]  /*8030*/  @!P4 IMAD R35, R35, R140, RZ ;  /* 0x0000008c2323c224 */ /* 0x000fc800078e02ff */
[-C--:B--2---:R-:W-:Y:S01]  /*8040*/  @!P5 IMAD R21, R36, R140.reuse, RZ ;  /* 0x0000008c2415d224 */ /* 0x084fe200078e02ff */
[----:B------:R-:W-:Y:S01]  /*8050*/  @!P4 STG.E.U8 desc[UR44][R6.64+0x61], R35 ;  /* 0x000061230600c986 */ /* 0x000fe2000c10112c */
[----:B------:R-:W-:Y:S01]  /*8060*/  @!P2 IMAD R37, R37, R140, RZ ;  /* 0x0000008c2525a224 */ /* 0x000fe200078e02ff */
[C---:B------:R-:W-:Y:S02]  /*8070*/  ISETP.LT.OR P4, PT, R3.reuse, 0x69, !P3 ;  /* 0x000000690300780c */ /* 0x040fe40005f81670 */
[C---:B------:R-:W-:Y:S01]  /*8080*/  ISETP.LT.OR P3, PT, R3.reuse, 0x6a, !P3 ;  /* 0x0000006a0300780c */ /* 0x040fe20005f61670 */
[----:B------:R-:W-:Y:S01]  /*8090*/  @!P5 STG.E.U8 desc[UR44][R4.64+0x68], R21 ;  /* 0x000068150400d986 */ /* 0x000fe2000c10112c */
[----:B------:R-:W-:-:S03]  /*80a0*/  ISETP.LT.OR P5, PT, R3, 0x61, !P1 ;  /* 0x000000610300780c */ /* 0x000fc60004fa1670 */
[----:B------:R2:W-:Y:S01]  /*80b0*/  @!P2 STG.E.U8 desc[UR44][R4.64+0x69], R37 ;  /* 0x000069250400a986 */ /* 0x0005e2000c10112c */
[----:B------:R-:W-:-:S05]  /*80c0*/  ISETP.LT.OR P2, PT, R3, 0x62, !P1 ;  /* 0x000000620300780c */ /* 0x000fca0004f41670 */
[-C--:B0-----:R-:W-:Y:S02]  /*80d0*/  @!P4 IMAD R13, R38, R140.reuse, RZ ;  /* 0x0000008c260dc224 */ /* 0x081fe400078e02ff */
[-C--:B------:R-:W-:Y:S02]  /*80e0*/  @!P3 IMAD R39, R39, R140.reuse, RZ ;  /* 0x0000008c2727b224 */ /* 0x080fe400078e02ff */
[-C--:B-1----:R-:W-:Y:S01]  /*80f0*/  @!P5 IMAD R15, R24, R140.reuse, RZ ;  /* 0x0000008c180fd224 */ /* 0x082fe200078e02ff */
[----:B------:R-:W-:Y:S01]  /*8100*/  @!P4 STG.E.U8 desc[UR44][R6.64+0x68], R13 ;  /* 0x0000680d0600c986 */ /* 0x000fe2000c10112c */
[----:B------:R-:W-:Y:S02]  /*8110*/  ISETP.LT.OR P4, PT, R3, 0x62, !P0 ;  /* 0x000000620300780c */ /* 0x000fe40004781670 */
[----:B------:R-:W-:Y:S01]  /*8120*/  @!P2 IMAD R25, R25, R140, RZ ;  /* 0x0000008c1919a224 */ /* 0x000fe200078e02ff */
[----:B------:R0:W-:Y:S01]  /*8130*/  @!P3 STG.E.U8 desc[UR44][R6.64+0x69], R39 ;  /* 0x000069270600b986 */ /* 0x0001e2000c10112c */
[----:B------:R-:W-:-:S03]  /*8140*/  ISETP.LT.OR P3, PT, R3, 0x61, !P0 ;  /* 0x000000610300780c */ /* 0x000fc60004761670 */
[----:B------:R1:W-:Y:S01]  /*8150*/  @!P2 STG.E.U8 desc[UR44][R10.64+0x61], R25 ;  /* 0x000061190a00a986 */ /* 0x0003e2000c10112c */
[C---:B------:R-:W-:Y:S02]  /*8160*/  ISETP.LT.OR P2, PT, R3.reuse, 0x69, !P1 ;  /* 0x000000690300780c */ /* 0x040fe40004f41670 */
[C---:B------:R-:W-:Y:S01]  /*8170*/  ISETP.LT.OR P1, PT, R3.reuse, 0x6a, !P1 ;  /* 0x0000006a0300780c */ /* 0x040fe20004f21670 */
[----:B------:R1:W-:Y:S01]  /*8180*/  @!P5 STG.E.U8 desc[UR44][R10.64+0x60], R15 ;  /* 0x0000600f0a00d986 */ /* 0x0003e2000c10112c */
[----:B------:R-:W-:Y:S01]  /*8190*/  ISETP.LT.OR P5, PT, R3, 0x69, !P0 ;  /* 0x000000690300780c */ /* 0x000fe200047a1670 */
[----:B------:R-:W-:Y:S01]  /*81a0*/  @!P4 IMAD R27, R27, R140, RZ ;  /* 0x0000008c1b1bc224 */ /* 0x000fe200078e02ff */
[----:B------:R-:W-:-:S03]  /*81b0*/  ISETP.LT.OR P0, PT, R3, 0x6a, !P0 ;  /* 0x0000006a0300780c */ /* 0x000fc60004701670 */
[-C--:B------:R-:W-:Y:S01]  /*81c0*/  @!P3 IMAD R3, R26, R140.reuse, RZ ;  /* 0x0000008c1a03b224 */ /* 0x080fe200078e02ff */
[----:B------:R1:W-:Y:S03]  /*81d0*/  @!P4 STG.E.U8 desc[UR44][R8.64+0x61], R27 ;  /* 0x0000611b0800c986 */ /* 0x0003e6000c10112c */
[-C--:B--2---:R-:W-:Y:S01]  /*81e0*/  @!P2 IMAD R5, R28, R140.reuse, RZ ;  /* 0x0000008c1c05a224 */ /* 0x084fe200078e02ff */
[----:B------:R1:W-:Y:S01]  /*81f0*/  @!P3 STG.E.U8 desc[UR44][R8.64+0x60], R3 ;  /* 0x000060030800b986 */ /* 0x0003e2000c10112c */
[-C--:B------:R-:W-:Y:S02]  /*8200*/  @!P1 IMAD R29, R29, R140.reuse, RZ ;  /* 0x0000008c1d1d9224 */ /* 0x080fe400078e02ff */
[-C--:B0-----:R-:W-:Y:S01]  /*8210*/  @!P5 IMAD R7, R30, R140.reuse, RZ ;  /* 0x0000008c1e07d224 */ /* 0x081fe200078e02ff */
[----:B------:R1:W-:Y:S01]  /*8220*/  @!P2 STG.E.U8 desc[UR44][R10.64+0x68], R5 ;  /* 0x000068050a00a986 */ /* 0x0003e2000c10112c */
[----:B------:R-:W-:-:S03]  /*8230*/  @!P0 IMAD R31, R31, R140, RZ ;  /* 0x0000008c1f1f8224 */ /* 0x000fc600078e02ff */
[----:B------:R1:W-:Y:S04]  /*8240*/  @!P1 STG.E.U8 desc[UR44][R10.64+0x69], R29 ;  /* 0x0000691d0a009986 */ /* 0x0003e8000c10112c */
[----:B------:R1:W-:Y:S04]  /*8250*/  @!P5 STG.E.U8 desc[UR44][R8.64+0x68], R7 ;  /* 0x000068070800d986 */ /* 0x0003e8000c10112c */
[----:B------:R1:W-:Y:S02]  /*8260*/  @!P0 STG.E.U8 desc[UR44][R8.64+0x69], R31 ;  /* 0x0000691f08008986 */ /* 0x0003e4000c10112c */
.L_x_261:
[----:B------:R-:W-:Y:S05]  /*8270*/  BSYNC B0 ;  /* 0x0000000000007941 */ /* 0x000fea0003800000 */
.L_x_35:
[----:B------:R-:W-:Y:S01]  /*8280*/  IADD3 R16, P0, R16, UR36, RZ ;  /* 0x0000002410107c10 */ /* 0x000fe2000ff1e0ff */
[----:B------:R-:W-:Y:S01]  /*8290*/  ULDC.64 UR4, c[0x0][0x650] ;  /* 0x0001940000047ab9 */ /* 0x000fe20000000a00 */
[----:B-1----:R-:W-:Y:S01]  /*82a0*/  PRMT R3, RZ, 0x7610, R3 ;  /* 0x00007610ff037816 */ /* 0x002fe20000000003 */
[----:B------:R-:W-:Y:S01]  /*82b0*/  IMAD.MOV.U32 R137, RZ, RZ, -0x1 ;  /* 0xffffffffff897424 */ /* 0x000fe200078e00ff */
[----:B------:R-:W-:Y:S01]  /*82c0*/  IADD3.X R17, R17, UR40, RZ, P0, !PT ;  /* 0x0000002811117c10 */ /* 0x000fe200087fe4ff */
[----:B0-----:R-:W-:Y:S01]  /*82d0*/  IMAD.MOV.U32 R23, RZ, RZ, -0x1 ;  /* 0xffffffffff177424 */ /* 0x001fe200078e00ff */
[----:B------:R-:W-:-:S04]  /*82e0*/  ISETP.GE.U32.AND P0, PT, R16, UR4, PT ;  /* 0x0000000410007c0c */ /* 0x000fc8000bf06070 */
[----:B------:R-:W-:-:S13]  /*82f0*/  ISETP.GE.U32.AND.EX P0, PT, R17, UR5, PT, P0 ;  /* 0x0000000511007c0c */ /* 0x000fda000bf06100 */
[----:B------:R-:W-:Y:S05]  /*8300*/  @P0 BRA `(.L_x_262) ;  /* 0x0000000400500947 */ /* 0x000fea0003800000 */
[----:B----4-:R-:W0:Y:S01]  /*8310*/  LDC.64 R10, c[0x0][0x628] ;  /* 0x00018a00ff0a7b82 */ /* 0x010e220000000a00 */
[----:B------:R-:W1:Y:S01]  /*8320*/  S2R R12, SR_CTAID.X ;  /* 0x00000000000c7919 */ /* 0x000e620000002500 */
[----:B---3--:R-:W-:Y:S02]  /*8330*/  IMAD.MOV.U32 R8, RZ, RZ, R16 ;  /* 0x000000ffff087224 */ /* 0x008fe400078e0010 */
[----:B------:R-:W-:Y:S01]  /*8340*/  IMAD.MOV.U32 R9, RZ, RZ, R17 ;  /* 0x000000ffff097224 */ /* 0x000fe200078e0011 */
[----:B------:R-:W3:Y:S03]  /*8350*/  S2R R20, SR_CTAID.Y ;  /* 0x0000000000147919 */ /* 0x000ee60000002600 */
[----:B------:R-:W4:Y:S08]  /*8360*/  LDC R0, c[0x0][0x630] ;  /* 0x00018c00ff007b82 */ /* 0x000f300000000800 */
[----:B------:R-:W1:Y:S01]  /*8370*/  LDC.64 R14, c[0x0][0x620] ;  /* 0x00018800ff0e7b82 */ /* 0x000e620000000a00 */
[----:B0-----:R-:W-:-:S04]  /*8380*/  ISETP.NE.U32.AND P0, PT, R10, RZ, PT ;  /* 0x000000ff0a00720c */ /* 0x001fc80003f05070 */
[----:B------:R-:W-:-:S13]  /*8390*/  ISETP.NE.AND.EX P0, PT, R11, RZ, PT, P0 ;  /* 0x000000ff0b00720c */ /* 0x000fda0003f05300 */
[----:B-1-34-:R-:W-:Y:S05]  /*83a0*/  @!P0 BRA `(.L_x_263) ;  /* 0x0000000000288947 */ /* 0x01afea0003800000 */
[----:B------:R-:W0:Y:S02]  /*83b0*/  LDC R3, c[0x0][0x634] ;  /* 0x00018d00ff037b82 */ /* 0x000e240000000800 */
[----:B0-----:R-:W-:-:S05]  /*83c0*/  IADD3 R3, P0, R16, R3, RZ ;  /* 0x0000000310037210 */ /* 0x001fca0007f1e0ff */
[----:B------:R-:W-:-:S04]  /*83d0*/  IMAD.X R13, RZ, RZ, R17, P0 ;  /* 0x000000ffff0d7224 */ /* 0x000fc800000e0611 */
[----:B------:R-:W-:-:S04]  /*83e0*/  IMAD.WIDE.U32 R4, R13, R10, RZ ;  /* 0x0000000a0d047225 */ /* 0x000fc800078e00ff */
[----:B--2---:R-:W-:-:S04]  /*83f0*/  IMAD.WIDE.U32 R6, P0, R3, R11, R4 ;  /* 0x0000000b03067225 */ /* 0x004fc80007800004 */
[----:B------:R-:W-:-:S04]  /*8400*/  IMAD.WIDE.U32 R4, R3, R10, RZ ;  /* 0x0000000a03047225 */ /* 0x000fc800078e00ff */
[----:B------:R-:W-:Y:S01]  /*8410*/  IMAD.X R9, RZ, RZ, RZ, P0 ;  /* 0x000000ffff097224 */ /* 0x000fe200000e06ff */
[----:B------:R-:W-:Y:S01]  /*8420*/  IADD3 RZ, P0, R5, R6, RZ ;  /* 0x0000000605ff7210 */ /* 0x000fe20007f1e0ff */
[----:B------:R-:W-:-:S04]  /*8430*/  IMAD.MOV.U32 R8, RZ, RZ, R7 ;  /* 0x000000ffff087224 */ /* 0x000fc800078e0007 */
[----:B------:R-:W-:-:S08]  /*8440*/  IMAD.WIDE.U32.X R8, R13, R11, R8, P0 ;  /* 0x0000000b0d087225 */ /* 0x000fd000000e0408 */
.L_x_263:
[-CC-:B------:R-:W-:Y:S01]  /*8450*/  SHF.R.U64 R23, R8, R0.reuse, R9.reuse ;  /* 0x0000000008177219 */ /* 0x180fe20000001209 */
[----:B------:R-:W0:Y:S01]  /*8460*/  LDC.64 R26, c[0x0][0x640] ;  /* 0x00019000ff1a7b82 */ /* 0x000e220000000a00 */
[----:B------:R-:W-:Y:S01]  /*8470*/  SHF.R.U32.HI R0, RZ, R0, R9 ;  /* 0x00000000ff007219 */ /* 0x000fe20000011609 */
[----:B------:R-:W-:Y:S01]  /*8480*/  ULDC UR4, c[0x0][0x150] ;  /* 0x0000540000047ab9 */ /* 0x000fe20000000800 */
[----:B------:R-:W-:Y:S02]  /*8490*/  IADD3 R3, P0, RZ, -R23, RZ ;  /* 0x80000017ff037210 */ /* 0x000fe40007f1e0ff */
[----:B--2---:R-:W-:-:S03]  /*84a0*/  I2FP.F32.U32 R7, R12 ;  /* 0x0000000c00077245 */ /* 0x004fc60000201000 */
[----:B------:R-:W1:Y:S01]  /*84b0*/  LDC R6, c[0x0][0x618] ;  /* 0x00018600ff067b82 */ /* 0x000e620000000800 */
[----:B------:R-:W-:Y:S02]  /*84c0*/  IMAD.X R5, RZ, RZ, ~R0, P0 ;  /* 0x000000ffff057224 */ /* 0x000fe400000e0e00 */
[----:B------:R-:W-:Y:S01]  /*84d0*/  FMUL R7, R7, UR4 ;  /* 0x0000000407077c20 */ /* 0x000fe20008400000 */
[----:B------:R-:W-:Y:S01]  /*84e0*/  ULDC UR4, c[0x0][0x154] ;  /* 0x0000550000047ab9 */ /* 0x000fe20000000800 */
[-C--:B------:R-:W-:Y:S02]  /*84f0*/  IMAD R0, R5, R14.reuse, RZ ;  /* 0x0000000e05007224 */ /* 0x080fe400078e02ff */
[C---:B------:R-:W-:Y:S01]  /*8500*/  IMAD.WIDE.U32 R4, R3.reuse, R14, R16 ;  /* 0x0000000e03047225 */ /* 0x040fe200078e0010 */
[----:B------:R-:W2:Y:S01]  /*8510*/  LDC R8, c[0x0][0x608] ;  /* 0x00018200ff087b82 */ /* 0x000ea20000000800 */
[----:B------:R-:W3:Y:S02]  /*8520*/  F2I.U32.TRUNC.NTZ R7, R7 ;  /* 0x0000000700077305 */ /* 0x000ee4000020f000 */
[----:B------:R-:W-:Y:S01]  /*8530*/  IMAD R3, R3, R15, R0 ;  /* 0x0000000f03037224 */ /* 0x000fe200078e0200 */
[----:B------:R-:W-:-:S03]  /*8540*/  I2FP.F32.U32 R0, R20 ;  /* 0x0000001400007245 */ /* 0x000fc60000201000 */
[----:B------:R-:W-:Y:S01]  /*8550*/  IMAD.IADD R3, R5, 0x1, R3 ;  /* 0x0000000105037824 */ /* 0x000fe200078e0203 */
[----:B------:R-:W4:Y:S01]  /*8560*/  LDC R11, c[0x0][0x658] ;  /* 0x00019600ff0b7b82 */ /* 0x000f220000000800 */
[----:B0-----:R-:W-:-:S04]  /*8570*/  ISETP.NE.U32.AND P0, PT, R26, RZ, PT ;  /* 0x000000ff1a00720c */ /* 0x001fc80003f05070 */
[----:B------:R-:W-:-:S03]  /*8580*/  ISETP.NE.AND.EX P0, PT, R27, RZ, PT, P0 ;  /* 0x000000ff1b00720c */ /* 0x000fc60003f05300 */
[----:B------:R-:W0:Y:S01]  /*8590*/  LDC R9, c[0x0][0x144] ;  /* 0x00005100ff097b82 */ /* 0x000e220000000800 */
[-C--:B-1----:R-:W-:Y:S01]  /*85a0*/  SHF.R.U64 R10, R4, R6.reuse, R3 ;  /* 0x00000006040a7219 */ /* 0x082fe20000001203 */
[----:B---3--:R-:W-:Y:S01]  /*85b0*/  IMAD.MOV R7, RZ, RZ, -R7 ;  /* 0x000000ffff077224 */ /* 0x008fe200078e0a07 */
[----:B------:R-:W-:Y:S01]  /*85c0*/  SHF.R.U32.HI R3, RZ, R6, R3 ;  /* 0x00000006ff037219 */ /* 0x000fe20000011603 */
[----:B------:R-:W-:-:S04]  /*85d0*/  FMUL R6, R0, UR4 ;  /* 0x0000000400067c20 */ /* 0x000fc80008400000 */
[----:B------:R-:W1:Y:S01]  /*85e0*/  LDC R21, c[0x0][0x148] ;  /* 0x00005200ff157b82 */ /* 0x000e620000000800 */
[----:B------:R3:W0:Y:S01]  /*85f0*/  F2I.U32.TRUNC.NTZ R14, R6 ;  /* 0x00000006000e7305 */ /* 0x000622000020f000 */
[-CC-:B--2---:R-:W-:Y:S02]  /*8600*/  SHF.R.U64 R13, R10, R8.reuse, R3.reuse ;  /* 0x000000080a0d7219 */ /* 0x184fe40000001203 */
[----:B------:R-:W-:-:S04]  /*8610*/  SHF.R.U32.HI R0, RZ, R8, R3 ;  /* 0x00000008ff007219 */ /* 0x000fc80000011603 */
[----:B------:R-:W2:Y:S01]  /*8620*/  LDC R24, c[0x0][0x600] ;  /* 0x00018000ff187b82 */ /* 0x000ea20000000800 */
[-CC-:B----4-:R-:W-:Y:S02]  /*8630*/  SHF.R.U64 R15, R13, R11.reuse, R0.reuse ;  /* 0x0000000b0d0f7219 */ /* 0x190fe40000001200 */
[----:B------:R-:W-:-:S03]  /*8640*/  SHF.R.U32.HI R5, RZ, R11, R0 ;  /* 0x0000000bff057219 */ /* 0x000fc60000011600 */
[----:B------:R-:W-:Y:S02]  /*8650*/  IMAD.MOV.U32 R4, RZ, RZ, R15 ;  /* 0x000000ffff047224 */ /* 0x000fe400078e000f */
[----:B------:R-:W4:Y:S01]  /*8660*/  LDC R28, c[0x0][0x648] ;  /* 0x00019200ff1c7b82 */ /* 0x000f220000000800 */
[----:B0-----:R-:W-:-:S07]  /*8670*/  IMAD R25, R9, R7, R12 ;  /* 0x0000000709197224 */ /* 0x001fce00078e020c */
[----:B------:R-:W0:Y:S08]  /*8680*/  LDC R29, c[0x0][0x638] ;  /* 0x00018e00ff1d7b82 */ /* 0x000e300000000800 */
[----:B------:R-:W0:Y:S01]  /*8690*/  LDC R30, c[0x0][0x610] ;  /* 0x00018400ff1e7b82 */ /* 0x000e220000000800 */
[----:B-123--:R-:W-:Y:S05]  /*86a0*/  @!P0 BRA `(.L_x_264) ;  /* 0x0000000000288947 */ /* 0x00efea0003800000 */
[----:B------:R-:W1:Y:S02]  /*86b0*/  LDC R0, c[0x0][0x64c] ;  /* 0x00019300ff007b82 */ /* 0x000e640000000800 */
[----:B-1----:R-:W-:-:S05]  /*86c0*/  IADD3 R3, P0, R15, R0, RZ ;  /* 0x000000000f037210 */ /* 0x002fca0007f1e0ff */
        /* <DEDUP_REMOVED lines=8> */
.L_x_264:
[----:B------:R-:W-:Y:S01]  /*8750*/  ISETP.NE.AND P0, PT, R2, 0x1, PT ;  /* 0x000000010200780c */ /* 0x000fe20003f05270 */
[----:B------:R-:W-:Y:S01]  /*8760*/  IMAD.MOV R14, RZ, RZ, -R14 ;  /* 0x000000ffff0e7224 */ /* 0x000fe200078e0a0e */
[----:B----4-:R-:W-:Y:S01]  /*8770*/  SHF.R.U64 R3, R4, R28, R5 ;  /* 0x0000001c04037219 */ /* 0x010fe20000001205 */
[----:B------:R-:W-:Y:S01]  /*8780*/  VIADD R5, R24, 0xffffffff ;  /* 0xffffffff18057836 */ /* 0x000fe20000000000 */
[----:B------:R-:W-:-:S03]  /*8790*/  LOP3.LUT R0, R13, R146, RZ, 0xc0, !PT ;  /* 0x000000920d007212 */ /* 0x000fc600078ec0ff */
[----:B------:R-:W-:Y:S01]  /*87a0*/  IMAD.MOV R4, RZ, RZ, -R3 ;  /* 0x000000ffff047224 */ /* 0x000fe200078e0a03 */
[----:B------:R-:W-:Y:S01]  /*87b0*/  LOP3.LUT R10, R10, R5, RZ, 0xc0, !PT ;  /* 0x000000050a0a7212 */ /* 0x000fe200078ec0ff */
[----:B------:R-:W-:Y:S02]  /*87c0*/  IMAD R0, R143, R3, R0 ;  /* 0x000000038f007224 */ /* 0x000fe400078e0200 */
[----:B0-----:R-:W-:Y:S02]  /*87d0*/  IMAD R3, R4, R29, R15 ;  /* 0x0000001d04037224 */ /* 0x001fe400078e020f */
[----:B------:R-:W-:Y:S02]  /*87e0*/  @P0 IMAD R25, R21, R14, R20 ;  /* 0x0000000e15190224 */ /* 0x000fe400078e0214 */
[----:B------:R-:W-:Y:S02]  /*87f0*/  IMAD R5, R3, R24, R10 ;  /* 0x0000001803057224 */ /* 0x000fe400078e020a */
[----:B------:R-:W-:-:S02]  /*8800*/  IMAD R0, R0, R30, R25 ;  /* 0x0000001e00007224 */ /* 0x000fc400078e0219 */
[----:B------:R-:W-:-:S03]  /*8810*/  IMAD.MOV.U32 R4, RZ, RZ, 0x1 ;  /* 0x00000001ff047424 */ /* 0x000fc600078e00ff */
[----:B------:R-:W-:Y:S02]  /*8820*/  SEL R137, R5, R0, !P0 ;  /* 0x0000000005897207 */ /* 0x000fe40004000000 */
[----:B------:R-:W-:Y:S02]  /*8830*/  PRMT R3, R4, 0x7610, R3 ;  /* 0x0000761004037816 */ /* 0x000fe40000000003 */
[----:B------:R-:W-:-:S07]  /*8840*/  SEL R0, R0, R5, !P0 ;  /* 0x0000000500007207 */ /* 0x000fce0004000000 */
.L_x_262:
[----:B------:R-:W-:Y:S01]  /*8850*/  LOP3.LUT P0, RZ, R3, 0xff, RZ, 0xc0, !PT ;  /* 0x000000ff03ff7812 */ /* 0x000fe2000780c0ff */
[----:B------:R-:W-:Y:S01]  /*8860*/  UIMAD.WIDE.U32 UR4, UR39, -0x4de9bd37, URZ ;  /* 0xb21642c9270478a5 */ /* 0x000fe2000f8e003f */
[----:B------:R-:W-:-:S03]  /*8870*/  IMAD.MOV.U32 R136, RZ, RZ, R0 ;  /* 0x000000ffff887224 */ /* 0x000fc600078e0000 */
[----:B------:R-:W-:-:S04]  /*8880*/  USHF.R.U32.HI UR4, URZ, 0x4, UR5 ;  /* 0x000000043f047899 */ /* 0x000fc80008011605 */
[----:B------:R-:W-:-:S04]  /*8890*/  UIMAD UR39, UR4, -0x17, UR39 ;  /* 0xffffffe9042778a4 */ /* 0x000fc8000f8e0227 */
[----:B------:R-:W-:Y:S08]  /*88a0*/  @P0 BRA `(.L_x_265) ;  /* 0xffffff8c00840947 */ /* 0x000ff0000383ffff */
[----:B------:R-:W-:Y:S05]  /*88b0*/  EXIT ;  /* 0x000000000000794d */ /* 0x000fea0003800000 */
.L_x_8:
        /* <DEDUP_REMOVED lines=26> */
.L_x_267:
[----:B------:R-:W0:Y:S01]  /*8a60*/  LDC.64 R32, c[0x0][0x640] ;  /* 0x00019000ff207b82 */ /* 0x000e220000000a00 */
[-CC-:B------:R-:W-:Y:S01]  /*8a70*/  SHF.R.U64 R22, R14, R8.reuse, R15.reuse ;  /* 0x000000080e167219 */ /* 0x180fe2000000120f */
[----:B------:R-:W-:Y:S01]  /*8a80*/  IMAD.MOV.U32 R25, RZ, RZ, 0x1 ;  /* 0x00000001ff197424 */ /* 0x000fe200078e00ff */
[----:B------:R-:W-:Y:S02]  /*8a90*/  SHF.R.U32.HI R7, RZ, R8, R15 ;  /* 0x00000008ff077219 */ /* 0x000fe4000001160f */
[----:B------:R-:W-:-:S03]  /*8aa0*/  IADD3 R13, P0, RZ, -R22, RZ ;  /* 0x80000016ff0d7210 */ /* 0x000fc60007f1e0ff */
[----:B------:R-:W1:Y:S02]  /*8ab0*/  LDC R12, c[0x0][0x618] ;  /* 0x00018600ff0c7b82 */ /* 0x000e640000000800 */
[----:B------:R-:W-:Y:S02]  /*8ac0*/  IMAD.X R7, RZ, RZ, ~R7, P0 ;  /* 0x000000ffff077224 */ /* 0x000fe400000e0e07 */
[----:B------:R-:W-:-:S04]  /*8ad0*/  IMAD.WIDE.U32 R10, R13, R26, R16 ;  /* 0x0000001a0d0a7225 */ /* 0x000fc800078e0010 */
[----:B------:R-:W2:Y:S01]  /*8ae0*/  LDC R14, c[0x0][0x608] ;  /* 0x00018200ff0e7b82 */ /* 0x000ea20000000800 */
[----:B------:R-:W-:-:S04]  /*8af0*/  IMAD R8, R7, R26, RZ ;  /* 0x0000001a07087224 */ /* 0x000fc800078e02ff */
[----:B------:R-:W-:-:S03]  /*8b00*/  IMAD R7, R13, R27, R8 ;  /* 0x0000001b0d077224 */ /* 0x000fc600078e0208 */
[----:B------:R-:W3:Y:S01]  /*8b10*/  LDC R30, c[0x0][0x658] ;  /* 0x00019600ff1e7b82 */ /* 0x000ee20000000800 */
[----:B------:R-:W-:Y:S01]  /*8b20*/  IMAD.IADD R7, R11, 0x1, R7 ;  /* 0x000000010b077824 */ /* 0x000fe200078e0207 */
[----:B0-----:R-:W-:Y:S01]  /*8b30*/  ISETP.NE.U32.AND P0, PT, R32, RZ, PT ;  /* 0x000000ff2000720c */ /* 0x001fe20003f05070 */
[----:B------:R-:W-:-:S03]  /*8b40*/  IMAD.MOV.U32 R11, RZ, RZ, -0x1 ;  /* 0xffffffffff0b7424 */ /* 0x000fc600078e00ff */
        /* <DEDUP_REMOVED lines=8> */
[-C--:B---3--:R-:W-:Y:S02]  /*8bd0*/  SHF.L.U32 R10, R11, R30.reuse, RZ ;  /* 0x0000001e0b0a7219 */ /* 0x088fe400000006ff */
[--C-:B------:R-:W-:Y:S02]  /*8be0*/  SHF.R.U64 R28, R26, R30, R7.reuse ;  /* 0x0000001e1a1c7219 */ /* 0x100fe40000001207 */
[----:B------:R-:W-:Y:S02]  /*8bf0*/  LOP3.LUT R27, RZ, R10, RZ, 0x33, !PT ;  /* 0x0000000aff1b7212 */ /* 0x000fe400078e33ff */
[----:B------:R-:W-:Y:S01]  /*8c00*/  SHF.R.U32.HI R11, RZ, R30, R7 ;  /* 0x0000001eff0b7219 */ /* 0x000fe20000011607 */
[----:B------:R-:W3:Y:S01]  /*8c10*/  LDC R29, c[0x0][0x610] ;  /* 0x00018400ff1d7b82 */ /* 0x000ee20000000800 */
[----:B------:R-:W-:Y:S01]  /*8c20*/  IMAD.MOV.U32 R10, RZ, RZ, R28 ;  /* 0x000000ffff0a7224 */ /* 0x000fe200078e001c */
[----:B------:R-:W-:Y:S06]  /*8c30*/  @!P0 BRA `(.L_x_268) ;  /* 0x0000000000288947 */ /* 0x000fec0003800000 */
        /* <DEDUP_REMOVED lines=10> */
.L_x_268:
[----:B------:R-:W-:Y:S02]  /*8ce0*/  ISETP.NE.AND P0, PT, R2, 0x1, PT ;  /* 0x000000010200780c */ /* 0x000fe40003f05270 */
[----:B-1----:R-:W-:Y:S01]  /*8cf0*/  SHF.R.U64 R8, R10, R8, R11 ;  /* 0x000000080a087219 */ /* 0x002fe2000000120b */
[----:B0-----:R-:W-:Y:S01]  /*8d00*/  VIADD R11, R21, 0xffffffff ;  /* 0xffffffff150b7836 */ /* 0x001fe20000000000 */
[----:B------:R-:W-:Y:S02]  /*8d10*/  SHF.L.U32 R25, R25, R30, RZ ;  /* 0x0000001e19197219 */ /* 0x000fe400000006ff */
[----:B------:R-:W-:Y:S01]  /*8d20*/  LOP3.LUT R5, R26, R27, RZ, 0xc0, !PT ;  /* 0x0000001b1a057212 */ /* 0x000fe200078ec0ff */
[----:B------:R-:W-:-:S04]  /*8d30*/  IMAD.MOV R7, RZ, RZ, -R8 ;  /* 0x000000ffff077224 */ /* 0x000fc800078e0a08 */
[----:B------:R-:W-:Y:S02]  /*8d40*/  IMAD R5, R25, R8, R5 ;  /* 0x0000000819057224 */ /* 0x000fe400078e0205 */
[----:B------:R-:W-:Y:S01]  /*8d50*/  @P0 IMAD R6, R9, R24, R4 ;  /* 0x0000001809060224 */ /* 0x000fe200078e0204 */
[----:B------:R-:W-:Y:S01]  /*8d60*/  LOP3.LUT R9, R20, R11, RZ, 0xc0, !PT ;  /* 0x0000000b14097212 */ /* 0x000fe200078ec0ff */
[----:B--2---:R-:W-:Y:S02]  /*8d70*/  IMAD R4, R7, R23, R28 ;  /* 0x0000001707047224 */ /* 0x004fe400078e021c */
[----:B---3--:R-:W-:Y:S02]  /*8d80*/  IMAD R6, R5, R29, R6 ;  /* 0x0000001d05067224 */ /* 0x008fe400078e0206 */
[----:B------:R-:W-:Y:S02]  /*8d90*/  IMAD R5, R4, R21, R9 ;  /* 0x0000001504057224 */ /* 0x000fe400078e0209 */
[----:B------:R-:W-:-:S02]  /*8da0*/  IMAD.MOV.U32 R8, RZ, RZ, 0x1 ;  /* 0x00000001ff087424 */ /* 0x000fc400078e00ff */
[----:B------:R-:W-:Y:S01]  /*8db0*/  IMAD.MOV.U32 R7, RZ, RZ, R22 ;  /* 0x000000ffff077224 */ /* 0x000fe200078e0016 */
[----:B------:R-:W-:Y:S02]  /*8dc0*/  SEL R21, R5, R6, !P0 ;  /* 0x0000000605157207 */ /* 0x000fe40004000000 */
[----:B------:R-:W-:-:S07]  /*8dd0*/  SEL R20, R6, R5, !P0 ;  /* 0x0000000506147207 */ /* 0x000fce0004000000 */
.L_x_266:
[----:B------:R-:W-:-:S08]  /*8de0*/  NOP ;  /* 0x0000000000007918 */ /* 0x000fd00000000000 */
[----:B------:R-:W0:-:S00]  /*8df0*/  USETMAXREG.DEALLOC.CTAPOOL 0x28 ;  /* 0x00000028000079c8 */ /* 0x000e0000080e0500 */
[----:B0-----:R-:W-:-:S13]  /*8e00*/  ISETP.NE.AND P0, PT, R3, RZ, PT ;  /* 0x000000ff0300720c */ /* 0x001fda0003f05270 */
[----:B------:R-:W-:Y:S05]  /*8e10*/  @P0 EXIT ;  /* 0x000000000000094d */ /* 0x000fea0003800000 */
[----:B------:R-:W-:Y:S01]  /*8e20*/  LOP3.LUT P0, RZ, R8, 0xff, RZ, 0xc0, !PT ;  /* 0x000000ff08ff7812 */ /* 0x000fe2000780c0ff */
[----:B------:R-:W-:Y:S02]  /*8e30*/  IMAD.MOV.U32 R3, RZ, RZ, 0x1 ;  /* 0x00000001ff037424 */ /* 0x000fe400078e00ff */
[----:B------:R-:W-:-:S10]  /*8e40*/  IMAD.MOV.U32 R8, RZ, RZ, RZ ;  /* 0x000000ffff087224 */ /* 0x000fd400078e00ff */
[----:B------:R-:W-:Y:S05]  /*8e50*/  @!P0 BRA `(.L_x_269) ;  /* 0x0000000c00288947 */ /* 0x000fea0003800000 */
[----:B------:R-:W0:Y:S01]  /*8e60*/  LDC R3, c[0x0][0x28c] ;  /* 0x0000a300ff037b82 */ /* 0x000e220000000800 */
[----:B------:R-:W1:Y:S01]  /*8e70*/  S2R R10, SR_CgaCtaId ;  /* 0x00000000000a7919 */ /* 0x000e620000008800 */
[----:B------:R-:W-:Y:S01]  /*8e80*/  IMAD.MOV.U32 R13, RZ, RZ, 0x700 ;  /* 0x00000700ff0d7424 */ /* 0x000fe200078e00ff */
[----:B------:R-:W-:Y:S01]  /*8e90*/  ULDC UR5, c[0x0][0x658] ;  /* 0x0001960000057ab9 */ /* 0x000fe20000000800 */
[----:B------:R-:W-:Y:S01]  /*8ea0*/  UMOV UR6, 0xffffffff ;  /* 0xffffffff00067882 */ /* 0x000fe20000000000 */
[----:B------:R-:W-:Y:S01]  /*8eb0*/  BSSY B0, `(.L_x_269) ;  /* 0x00000c4000007945 */ /* 0x000fe20003800000 */
[----:B------:R-:W-:Y:S01]  /*8ec0*/  USHF.L.U32 UR6, UR6, UR5, URZ ;  /* 0x0000000506067299 */ /* 0x000fe2000800063f */
[----:B------:R-:W-:Y:S01]  /*8ed0*/  IMAD.MOV.U32 R12, RZ, RZ, 0x1 ;  /* 0x00000001ff0c7424 */ /* 0x000fe200078e00ff */
[----:B------:R-:W-:Y:S01]  /*8ee0*/  LOP3.LUT R9, R18, 0x2, RZ, 0xfc, !PT ;  /* 0x0000000212097812 */ /* 0x000fe200078efcff */
[----:B------:R-:W-:Y:S01]  /*8ef0*/  IMAD.MOV.U32 R8, RZ, RZ, RZ ;  /* 0x000000ffff087224 */ /* 0x000fe200078e00ff */
[----:B------:R-:W-:Y:S01]  /*8f00*/  ULDC UR4, c[0x0][0x600] ;  /* 0x0001800000047ab9 */ /* 0x000fe20000000800 */
[----:B------:R-:W-:Y:S01]  /*8f10*/  UMOV UR7, 0x1 ;  /* 0x0000000100077882 */ /* 0x000fe20000000000 */
[----:B------:R-:W-:-:S02]  /*8f20*/  UIADD3 UR15, UR4, -0x1, URZ ;  /* 0xffffffff040f7890 */ /* 0x000fc4000fffe03f */
[----:B------:R-:W-:Y:S02]  /*8f30*/  USHF.L.U32 UR17, UR7, UR5, URZ ;  /* 0x0000000507117299 */ /* 0x000fe4000800063f */
[----:B------:R-:W-:Y:S01]  /*8f40*/  ULOP3.LUT UR16, URZ, UR6, URZ, 0x33, !UPT ;  /* 0x000000063f107292 */ /* 0x000fe2000f8e333f */
[----:B------:R-:W-:Y:S01]  /*8f50*/  ULDC.64 UR20, c[0x0][0x198] ;  /* 0x0000660000147ab9 */ /* 0x000fe20000000a00 */
[----:B0-----:R-:W-:-:S05]  /*8f60*/  VIADD R3, R3, 0x1f ;  /* 0x0000001f03037836 */ /* 0x001fca0000000000 */
[----:B------:R-:W-:-:S04]  /*8f70*/  SHF.R.S32.HI R4, RZ, 0x1f, R3 ;  /* 0x0000001fff047819 */ /* 0x000fc80000011403 */
[----:B------:R-:W-:Y:S01]  /*8f80*/  LEA.HI R4, R4, R3, RZ, 0x5 ;  /* 0x0000000304047211 */ /* 0x000fe200078f28ff */
[----:B------:R-:W-:Y:S01]  /*8f90*/  IMAD.MOV.U32 R3, RZ, RZ, 0x1 ;  /* 0x00000001ff037424 */ /* 0x000fe200078e00ff */
[----:B-1----:R-:W-:Y:S02]  /*8fa0*/  LOP3.LUT R10, R10, 0x1, RZ, 0xc0, !PT ;  /* 0x000000010a0a7812 */ /* 0x002fe400078ec0ff */
[----:B------:R-:W-:-:S03]  /*8fb0*/  SHF.R.S32.HI R11, RZ, 0x5, R4 ;  /* 0x00000005ff0b7819 */ /* 0x000fc60000011404 */
[----:B------:R-:W-:Y:S02]  /*8fc0*/  IMAD R13, R10, R13, 0x22a80 ;  /* 0x00022a800a0d7424 */ /* 0x000fe400078e020d */
[----:B------:R-:W-:-:S07]  /*8fd0*/  VIADD R19, R11, 0x1 ;  /* 0x000000010b137836 */ /* 0x000fce0000000000 */
.L_x_280:
[----:B------:R-:W-:-:S03]  /*8fe0*/  UMOV UR4, 0xffffffff ;  /* 0xffffffff00047882 */ /* 0x000fc60000000000 */
[----:B------:R-:W-:Y:S05]  /*8ff0*/  BRA.DIV UR4, `(.L_x_270) ;  /* 0x0000001a04587947 */ /* 0x000fea000b800000 */
[----:B------:R-:W-:-:S13]  /*9000*/  ELECT P6, URZ, PT ;  /* 0x00000000003f782f */ /* 0x000fda00038c0000 */
.L_x_310:
[----:B------:R-:W0:Y:S01]  /*9010*/  LDC R4, c[0x0][0x28c] ;  /* 0x0000a300ff047b82 */ /* 0x000e220000000800 */
[----:B------:R-:W-:Y:S01]  /*9020*/  BSSY B1, `(.L_x_271) ;  /* 0x0000039000017945 */ /* 0x000fe20003800000 */
[----:B0-----:R-:W-:-:S13]  /*9030*/  ISETP.LT.OR P6, PT, R4, 0x1, !P6 ;  /* 0x000000010400780c */ /* 0x001fda00077c1670 */
[----:B------:R-:W-:Y:S05]  /*9040*/  @P6 BRA `(.L_x_272) ;  /* 0x0000000000d86947 */ /* 0x000fea0003800000 */
[----:B------:R-:W-:Y:S02]  /*9050*/  IMAD R21, R21, 0x2, R10 ;  /* 0x0000000215157824 */ /* 0x000fe400078e020a */
[----:B------:R-:W-:Y:S02]  /*9060*/  IMAD R20, R20, 0xc0, RZ ;  /* 0x000000c014147824 */ /* 0x000fe400078e02ff */
[----:B------:R-:W-:Y:S02]  /*9070*/  IMAD.MOV.U32 R22, RZ, RZ, RZ ;  /* 0x000000ffff167224 */ /* 0x000fe400078e00ff */
[----:B------:R-:W-:Y:S02]  /*9080*/  IMAD.MOV.U32 R4, RZ, RZ, R19 ;  /* 0x000000ffff047224 */ /* 0x000fe400078e0013 */
[----:B------:R-:W-:Y:S02]  /*9090*/  IMAD.MOV.U32 R5, RZ, RZ, R3 ;  /* 0x000000ffff057224 */ /* 0x000fe400078e0003 */
[----:B------:R-:W-:-:S02]  /*90a0*/  IMAD.MOV.U32 R6, RZ, RZ, R8 ;  /* 0x000000ffff067224 */ /* 0x000fc400078e0008 */
[----:B------:R-:W-:-:S07]  /*90b0*/  IMAD R21, R21, 0x38, RZ ;  /* 0x0000003815157824 */ /* 0x000fce00078e02ff */
.L_x_275:
[----:B------:R-:W0:Y:S01]  /*90c0*/  S2R R15, SR_CgaCtaId ;  /* 0x00000000000f7919 */ /* 0x000e220000008800 */
[----:B------:R-:W-:Y:S02]  /*90d0*/  MOV R14, 0x400 ;  /* 0x00000400000e7802 */ /* 0x000fe40000000f00 */
[----:B------:R-:W-:Y:S02]  /*90e0*/  ISETP.NE.AND P1, PT, R0, RZ, PT ;  /* 0x000000ff0000720c */ /* 0x000fe40003f25270 */
[----:B0-----:R-:W-:Y:S02]  /*90f0*/  LEA R25, R15, R14, 0x18 ;  /* 0x0000000e0f197211 */ /* 0x001fe400078ec0ff */
[----:B------:R-:W-:-:S09]  /*9100*/  SHF.L.U32 R14, R5, 0x1f, RZ ;  /* 0x0000001f050e7819 */ /* 0x000fd200000006ff */
[----:B------:R-:W0:Y:S01]  /*9110*/  @!P1 LDC R15, c[0x0][0x500] ;  /* 0x00014000ff0f9b82 */ /* 0x000e220000000800 */
[----:B------:R-:W-:-:S04]  /*9120*/  IMAD R23, R6, 0x8, R25 ;  /* 0x0000000806177824 */ /* 0x000fc800078e0219 */
[----:B------:R-:W1:Y:S02]  /*9130*/  SYNCS.PHASECHK.TRANS64.TRYWAIT P0, [R23+URZ+0xb8], R14 ;  /* 0x0000b80e170075a7 */ /* 0x000e64000800017f */
[----:B-1----:R-:W-:Y:S05]  /*9140*/  @!P0 BRA `(.L_x_273) ;  /* 0x0000001800248947 */ /* 0x002fea0003800000 */
.L_x_311:
[----:B-1----:R-:W-:Y:S01]  /*9150*/  PRMT R14, R9, 0x9910, RZ ;  /* 0x00009910090e7816 */ /* 0x002fe200000000ff */
[----:B0-----:R0:W-:Y:S03]  /*9160*/  @!P1 SYNCS.ARRIVE.TRANS64 RZ, [R23+URZ], R15 ;  /* 0x0000000f17ff99a7 */ /* 0x0011e6000800003f */
[----:B------:R-:W-:-:S13]  /*9170*/  ISETP.NE.AND P0, PT, R14, 0x2, PT ;  /* 0x000000020e00780c */ /* 0x000fda0003f05270 */
[----:B0-----:R-:W-:Y:S05]  /*9180*/  @P0 BRA `(.L_x_274) ;  /* 0x0000000000040947 */ /* 0x001fea0003800000 */
[----:B------:R-:W-:Y:S01]  /*9190*/  BPT.TRAP 0x1 ;  /* 0x000000040000795c */ /* 0x000fe20000300000 */
.L_x_274:
[----:B------:R-:W-:Y:S01]  /*91a0*/  IMAD R14, R6, 0x1800, R25 ;  /* 0x00001800060e7824 */ /* 0x000fe200078e0219 */
[----:B------:R-:W-:Y:S01]  /*91b0*/  R2UR UR13, R25 ;  /* 0x00000000190d72ca */ /* 0x000fe200000e0000 */
[----:B------:R-:W-:Y:S01]  /*91c0*/  VIADD R4, R4, 0xffffffff ;  /* 0xffffffff04047836 */ /* 0x000fe20000000000 */
[----:B------:R-:W-:Y:S01]  /*91d0*/  R2UR UR9, R23 ;  /* 0x00000000170972ca */ /* 0x000fe200000e0000 */
[----:B------:R-:W-:Y:S01]  /*91e0*/  UIADD3 UR4, UP0, UR20, 0xf0, URZ ;  /* 0x000000f014047890 */ /* 0x000fe2000ff1e03f */
[----:B------:R-:W-:Y:S01]  /*91f0*/  R2UR UR5, R14 ;  /* 0x000000000e0572ca */ /* 0x000fe200000e0000 */
[----:B------:R-:W-:Y:S01]  /*9200*/  IMAD R14, R6, 0xe00, R13 ;  /* 0x00000e00060e7824 */ /* 0x000fe200078e020d */
[----:B------:R-:W-:Y:S01]  /*9210*/  R2UR UR11, R20 ;  /* 0x00000000140b72ca */ /* 0x000fe200000e0000 */
[----:B------:R-:W-:Y:S01]  /*9220*/  UIADD3 UR22, UP1, UR20, 0x1f0, URZ ;  /* 0x000001f014167890 */ /* 0x000fe2000ff3e03f */
[----:B------:R-:W-:Y:S01]  /*9230*/  R2UR UR10, R22 ;  /* 0x00000000160a72ca */ /* 0x000fe200000e0000 */
[----:B------:R-:W-:Y:S01]  /*9240*/  VIADD R6, R6, 0x1 ;  /* 0x0000000106067836 */ /* 0x000fe20000000000 */
[----:B------:R-:W-:Y:S01]  /*9250*/  R2UR UR8, R14 ;  /* 0x000000000e0872ca */ /* 0x000fe200000e0000 */
[----:B------:R-:W-:Y:S01]  /*9260*/  UIADD3.X UR23, URZ, UR21, URZ, UP1, !UPT ;  /* 0x000000153f177290 */ /* 0x000fe20008ffe43f */
[----:B------:R-:W-:Y:S01]  /*9270*/  R2UR UR12, R7 ;  /* 0x00000000070c72ca */ /* 0x000fe200000e0000 */
[----:B------:R-:W-:Y:S01]  /*9280*/  UMOV UR6, 0x0 ;  /* 0x0000000000067882 */ /* 0x000fe20000000000 */
[----:B------:R-:W-:Y:S01]  /*9290*/  R2UR UR18, R21 ;  /* 0x00000000151272ca */ /* 0x000fe200000e0000 */
[----:B------:R-:W-:Y:S01]  /*92a0*/  UMOV UR7, 0x10000000 ;  /* 0x1000000000077882 */ /* 0x000fe20000000000 */
[----:B------:R-:W-:Y:S01]  /*92b0*/  ISETP.GT.AND P1, PT, R4, 0x1, PT ;  /* 0x000000010400780c */ /* 0x000fe20003f24270 */
[----:B------:R-:W-:Y:S01]  /*92c0*/  UIADD3 UR14, UR5, 0x280, URZ ;  /* 0x00000280050e7890 */ /* 0x000fe2000fffe03f */
[----:B------:R-:W-:Y:S01]  /*92d0*/  ISETP.NE.AND P0, PT, R6, 0x17, PT ;  /* 0x000000170600780c */ /* 0x000fe20003f05270 */
[----:B------:R-:W-:Y:S01]  /*92e0*/  UIADD3.X UR5, URZ, UR21, URZ, UP0, !UPT ;  /* 0x000000153f057290 */ /* 0x000fe200087fe43f */
[----:B------:R-:W-:Y:S01]  /*92f0*/  VIADD R22, R22, 0x20 ;  /* 0x0000002016167836 */ /* 0x000fe20000000000 */
[----:B------:R-:W-:Y:S01]  /*9300*/  UMOV UR19, 0x30000 ;  /* 0x0003000000137882 */ /* 0x000fe20000000000 */
[----:B------:R-:W-:Y:S01]  /*9310*/  SEL R14, RZ, 0x1, P0 ;  /* 0x00000001ff0e7807 */ /* 0x000fe20000000000 */
[----:B------:R-:W-:Y:S01]  /*9320*/  UIADD3 UR13, UR13, UR8, URZ ;  /* 0x000000080d0d7290 */ /* 0x000fe2000fffe03f */
[----:B------:R-:W-:-:S02]  /*9330*/  SEL R6, R6, RZ, P0 ;  /* 0x000000ff06067207 */ /* 0x000fc40000000000 */
[----:B------:R-:W-:Y:S01]  /*9340*/  UMOV UR8, UR14 ;  /* 0x0000000e00087c82 */ /* 0x000fe20008000000 */
[----:B------:R-:W-:Y:S01]  /*9350*/  LOP3.LUT R5, R5, R14, RZ, 0x3c, !PT ;  /* 0x0000000e05057212 */ /* 0x000fe200078e3cff */
[----:B------:R0:W-:Y:S02]  /*9360*/  UTMALDG.3D [UR8], [UR4], desc[UR6] ;  /* 0x00000608040075b4 */ /* 0x0001e40008011000 */
[----:B0-----:R-:W-:Y:S01]  /*9370*/  UMOV UR11, UR18 ;  /* 0x00000012000b7c82 */ /* 0x001fe20008000000 */
[----:B------:R-:W-:Y:S02]  /*9380*/  UMOV UR8, UR13 ;  /* 0x0000000d00087c82 */ /* 0x000fe40008000000 */
[----:B------:R0:W-:Y:S02]  /*9390*/  UTMALDG.3D.MULTICAST [UR8], [UR22], UR19, desc[UR6] ;  /* 0x00000608160073b4 */ /* 0x0001e40008011813 */
[----:B0-----:R-:W-:Y:S05]  /*93a0*/  @P1 BRA `(.L_x_275) ;  /* 0xfffffffc00441947 */ /* 0x001fea000383ffff */
.L_x_272:
[----:B------:R-:W-:Y:S05]  /*93b0*/  BSYNC B1 ;  /* 0x0000000000017941 */ /* 0x000fea0003800000 */
.L_x_271:
[----:B------:R-:W-:Y:S01]  /*93c0*/  LOP3.LUT P1, RZ, R12, 0xff, RZ, 0xc0, !PT ;  /* 0x000000ff0cff7812 */ /* 0x000fe2000782c0ff */
[C---:B------:R-:W-:Y:S01]  /*93d0*/  IMAD.IADD R7, R11.reuse, 0x1, R8 ;  /* 0x000000010b077824 */ /* 0x040fe200078e0208 */
[----:B------:R-:W-:Y:S01]  /*93e0*/  ULDC.64 UR4, c[0x0][0x650] ;  /* 0x0001940000047ab9 */ /* 0x000fe20000000a00 */
[----:B------:R-:W-:Y:S01]  /*93f0*/  ISETP.GE.U32.AND P2, PT, R11, 0x17, PT ;  /* 0x000000170b00780c */ /* 0x000fe20003f46070 */
[----:B------:R-:W-:Y:S01]  /*9400*/  BSSY B1, `(.L_x_276) ;  /* 0x000006c000017945 */ /* 0x000fe20003800000 */
[----:B------:R-:W-:Y:S01]  /*9410*/  IMAD.MOV.U32 R20, RZ, RZ, -0x1 ;  /* 0xffffffffff147424 */ /* 0x000fe200078e00ff */
[----:B------:R-:W-:Y:S01]  /*9420*/  ISETP.GT.U32.AND P0, PT, R7, 0x16, PT ;  /* 0x000000160700780c */ /* 0x000fe20003f04070 */
[----:B------:R-:W-:Y:S01]  /*9430*/  IMAD.MOV.U32 R21, RZ, RZ, -0x1 ;  /* 0xffffffffff157424 */ /* 0x000fe200078e00ff */
[----:B------:R-:W-:Y:S02]  /*9440*/  PRMT R12, RZ, 0x7610, R12 ;  /* 0x00007610ff0c7816 */ /* 0x000fe4000000000c */
[----:B------:R-:W-:-:S03]  /*9450*/  ISETP.LT.U32.AND P0, PT, R11, 0x17, P0 ;  /* 0x000000170b00780c */ /* 0x000fc60000701070 */
[----:B------:R-:W0:Y:S01]  /*9460*/  @P1 S2R R5, SR_CgaCtaId ;  /* 0x0000000000051919 */ /* 0x000e220000008800 */
[----:B------:R-:W-:-:S04]  /*9470*/  @P1 MOV R4, 0x400 ;  /* 0x0000040000041802 */ /* 0x000fc80000000f00 */
[----:B0-----:R-:W-:Y:S01]  /*9480*/  @P1 LEA R6, R5, R4, 0x18 ;  /* 0x0000000405061211 */ /* 0x001fe200078ec0ff */
[----:B------:R-:W-:Y:S01]  /*9490*/  IMAD.WIDE.U32 R4, R7, -0x4de9bd37, RZ ;  /* 0xb21642c907047825 */ /* 0x000fe200078e00ff */
[----:B------:R-:W-:Y:S02]  /*94a0*/  SEL R4, RZ, 0x1, !P0 ;  /* 0x00000001ff047807 */ /* 0x000fe40004000000 */
[----:B------:R0:W-:Y:S01]  /*94b0*/  @P1 SYNCS.ARRIVE.TRANS64.A1T0 RZ, [R6+URZ+0x188], RZ ;  /* 0x000188ff06ff19a7 */ /* 0x0001e2000810003f */
[----:B------:R-:W-:Y:S02]  /*94c0*/  IADD3 R16, P1, R16, UR36, RZ ;  /* 0x0000002410107c10 */ /* 0x000fe4000ff3e0ff */
[----:B------:R-:W-:Y:S02]  /*94d0*/  LOP3.LUT R3, R3, R4, RZ, 0x3c, !PT ;  /* 0x0000000403037212 */ /* 0x000fe400078e3cff */
[----:B------:R-:W-:Y:S02]  /*94e0*/  IADD3.X R17, R17, UR40, RZ, P1, !PT ;  /* 0x0000002811117c10 */ /* 0x000fe40008ffe4ff */
[----:B------:R-:W-:-:S02]  /*94f0*/  ISETP.GE.U32.AND P0, PT, R16, UR4, PT ;  /* 0x0000000410007c0c */ /* 0x000fc4000bf06070 */
[----:B0-----:R-:W-:Y:S02]  /*9500*/  SHF.R.U32.HI R6, RZ, 0x4, R5 ;  /* 0x00000004ff067819 */ /* 0x001fe40000011605 */
[----:B------:R-:W-:Y:S02]  /*9510*/  ISETP.GE.U32.AND.EX P0, PT, R17, UR5, PT, P0 ;  /* 0x0000000511007c0c */ /* 0x000fe4000bf06100 */
[----:B------:R-:W-:Y:S01]  /*9520*/  @P2 LOP3.LUT R3, R3, 0x1, R6, 0x78, !PT ;  /* 0x0000000103032812 */ /* 0x000fe200078e7806 */
[----:B------:R-:W-:Y:S01]  /*9530*/  IMAD R8, R6, -0x17, R7 ;  /* 0xffffffe906087824 */ /* 0x000fe200078e0207 */
[----:B------:R-:W-:Y:S01]  /*9540*/  PRMT R4, RZ, 0x7610, R4 ;  /* 0x00007610ff047816 */ /* 0x000fe20000000004 */
[----:B------:R-:W-:-:S08]  /*9550*/  IMAD.MOV.U32 R7, RZ, RZ, -0x1 ;  /* 0xffffffffff077424 */ /* 0x000fd000078e00ff */
[----:B------:R-:W-:Y:S05]  /*9560*/  @P0 BRA `(.L_x_277) ;  /* 0x0000000400540947 */ /* 0x000fea0003800000 */
[----:B------:R-:W0:Y:S01]  /*9570*/  S2R R15, SR_CTAID.X ;  /* 0x00000000000f7919 */ /* 0x000e220000002500 */
[----:B------:R-:W-:Y:S01]  /*9580*/  ULDC.64 UR4, c[0x0][0x628] ;  /* 0x00018a0000047ab9 */ /* 0x000fe20000000a00 */
[----:B------:R-:W-:Y:S01]  /*9590*/  ULDC UR7, c[0x0][0x630] ;  /* 0x00018c0000077ab9 */ /* 0x000fe20000000800 */
[----:B------:R-:W-:Y:S01]  /*95a0*/  ISETP.NE.U32.AND P0, PT, RZ, UR4, PT ;  /* 0x00000004ff007c0c */ /* 0x000fe2000bf05070 */
[----:B------:R-:W1:Y:S01]  /*95b0*/  S2R R20, SR_CTAID.Y ;  /* 0x0000000000147919 */ /* 0x000e620000002600 */
[----:B------:R-:W-:Y:S01]  /*95c0*/  ULDC UR8, c[0x0][0x150] ;  /* 0x0000540000087ab9 */ /* 0x000fe20000000800 */
[----:B------:R-:W-:Y:S01]  /*95d0*/  IMAD.MOV.U32 R4, RZ, RZ, R16 ;  /* 0x000000ffff047224 */ /* 0x000fe200078e0010 */
[----:B------:R-:W-:Y:S01]  /*95e0*/  ISETP.NE.AND.EX P0, PT, RZ, UR5, PT, P0 ;  /* 0x00000005ff007c0c */ /* 0x000fe2000bf05300 */
[----:B------:R-:W-:Y:S01]  /*95f0*/  IMAD.MOV.U32 R5, RZ, RZ, R17 ;  /* 0x000000ffff057224 */ /* 0x000fe200078e0011 */
[----:B0-----:R-:W-:-:S11]  /*9600*/  I2FP.F32.U32 R22, R15 ;  /* 0x0000000f00167245 */ /* 0x001fd60000201000 */
[----:B------:R-:W-:Y:S05]  /*9610*/  @!P0 BRA `(.L_x_278) ;  /* 0x0000000000288947 */ /* 0x000fea0003800000 */
[----:B------:R-:W-:Y:S02]  /*9620*/  ULDC UR6, c[0x0][0x634] ;  /* 0x00018d0000067ab9 */ /* 0x000fe40000000800 */
[----:B------:R-:W-:-:S05]  /*9630*/  IADD3 R5, P0, R16, UR6, RZ ;  /* 0x0000000610057c10 */ /* 0x000fca000ff1e0ff */
[----:B------:R-:W-:-:S04]  /*9640*/  IMAD.X R21, RZ, RZ, R17, P0 ;  /* 0x000000ffff157224 */ /* 0x000fc800000e0611 */
[----:B------:R-:W-:-:S04]  /*9650*/  IMAD.WIDE.U32 R6, R21, UR4, RZ ;  /* 0x0000000415067c25 */ /* 0x000fc8000f8e00ff */
[----:B------:R-:W-:-:S04]  /*9660*/  IMAD.WIDE.U32 R6, P0, R5, UR5, R6 ;  /* 0x0000000505067c25 */ /* 0x000fc8000f800006 */
[----:B------:R-:W-:-:S04]  /*9670*/  IMAD.WIDE.U32 R4, R5, UR4, RZ ;  /* 0x0000000405047c25 */ /* 0x000fc8000f8e00ff */
[----:B------:R-:W-:Y:S01]  /*9680*/  IMAD.MOV.U32 R4, RZ, RZ, R7 ;  /* 0x000000ffff047224 */ /* 0x000fe200078e0007 */
[----:B------:R-:W-:Y:S01]  /*9690*/  IADD3 RZ, P1, R5, R6, RZ ;  /* 0x0000000605ff7210 */ /* 0x000fe20007f3e0ff */
[----:B------:R-:W-:-:S04]  /*96a0*/  IMAD.X R5, RZ, RZ, RZ, P0 ;  /* 0x000000ffff057224 */ /* 0x000fc800000e06ff */
[----:B------:R-:W-:-:S08]  /*96b0*/  IMAD.WIDE.U32.X R4, R21, UR5, R4, P1 ;  /* 0x0000000515047c25 */ /* 0x000fd000088e0404 */
.L_x_278:
[--C-:B------:R-:W-:Y:S01]  /*96c0*/  SHF.R.U64 R14, R4, UR7, R5.reuse ;  /* 0x00000007040e7c19 */ /* 0x100fe20008001205 */
[----:B------:R-:W-:Y:S01]  /*96d0*/  FMUL R22, R22, UR8 ;  /* 0x0000000816167c20 */ /* 0x000fe20008400000 */
[----:B------:R-:W-:Y:S01]  /*96e0*/  SHF.R.U32.HI R4, RZ, UR7, R5 ;  /* 0x00000007ff047c19 */ /* 0x000fe20008011605 */
[----:B------:R-:W0:Y:S01]  /*96f0*/  LDC R6, c[0x0][0x144] ;  /* 0x00005100ff067b82 */ /* 0x000e220000000800 */
[----:B------:R-:W-:Y:S01]  /*9700*/  IADD3 R5, P0, RZ, -R14, RZ ;  /* 0x8000000eff057210 */ /* 0x000fe20007f1e0ff */
[----:B------:R-:W-:Y:S01]  /*9710*/  ULDC UR6, c[0x0][0x154] ;  /* 0x0000550000067ab9 */ /* 0x000fe20000000800 */
[----:B-1----:R-:W-:Y:S01]  /*9720*/  I2FP.F32.U32 R7, R20 ;  /* 0x0000001400077245 */ /* 0x002fe20000201000 */
[----:B------:R-:W1:Y:S01]  /*9730*/  F2I.U32.TRUNC.NTZ R22, R22 ;  /* 0x0000001600167305 */ /* 0x000e62000020f000 */
[----:B------:R-:W-:Y:S01]  /*9740*/  ULDC.64 UR4, c[0x0][0x620] ;  /* 0x0001880000047ab9 */ /* 0x000fe20000000a00 */
[----:B------:R-:W-:Y:S01]  /*9750*/  IMAD.X R4, RZ, RZ, ~R4, P0 ;  /* 0x000000ffff047224 */ /* 0x000fe200000e0e04 */
[----:B------:R-:W-:Y:S01]  /*9760*/  ISETP.NE.AND P2, PT, R2, 0x1, PT ;  /* 0x000000010200780c */ /* 0x000fe20003f45270 */
[----:B------:R-:W-:Y:S01]  /*9770*/  FMUL R23, R7, UR6 ;  /* 0x0000000607177c20 */ /* 0x000fe20008400000 */
[----:B------:R-:W2:Y:S01]  /*9780*/  LDC R25, c[0x0][0x148] ;  /* 0x00005200ff197b82 */ /* 0x000ea20000000800 */
[----:B------:R-:W-:Y:S01]  /*9790*/  IMAD R4, R4, UR4, RZ ;  /* 0x0000000404047c24 */ /* 0x000fe2000f8e02ff */
[----:B------:R-:W-:-:S02]  /*97a0*/  ULDC.64 UR6, c[0x0][0x640] ;  /* 0x0001900000067ab9 */ /* 0x000fc40000000a00 */
[----:B------:R-:W-:Y:S01]  /*97b0*/  ISETP.NE.U32.AND P0, PT, RZ, UR6, PT ;  /* 0x00000006ff007c0c */ /* 0x000fe2000bf05070 */
[----:B------:R-:W3:Y:S01]  /*97c0*/  F2I.U32.TRUNC.NTZ R23, R23 ;  /* 0x0000001700177305 */ /* 0x000ee2000020f000 */
[C---:B------:R-:W-:Y:S02]  /*97d0*/  IMAD R7, R5.reuse, UR5, R4 ;  /* 0x0000000505077c24 */ /* 0x040fe4000f8e0204 */
[----:B------:R-:W-:Y:S01]  /*97e0*/  IMAD.WIDE.U32 R4, R5, UR4, R16 ;  /* 0x0000000405047c25 */ /* 0x000fe2000f8e0010 */
[----:B------:R-:W-:Y:S01]  /*97f0*/  ULDC UR4, c[0x0][0x618] ;  /* 0x0001860000047ab9 */ /* 0x000fe20000000800 */
[----:B------:R-:W-:Y:S02]  /*9800*/  ISETP.NE.AND.EX P0, PT, RZ, UR7, PT, P0 ;  /* 0x00000007ff007c0c */ /* 0x000fe4000bf05300 */
[----:B------:R-:W-:Y:S02]  /*9810*/  IMAD.IADD R5, R5, 0x1, R7 ;  /* 0x0000000105057824 */ /* 0x000fe400078e0207 */
[----:B-1----:R-:W-:-:S03]  /*9820*/  IMAD.MOV R22, RZ, RZ, -R22 ;  /* 0x000000ffff167224 */ /* 0x002fc600078e0a16 */
[----:B------:R-:W-:Y:S01]  /*9830*/  SHF.R.U64 R21, R4, UR4, R5 ;  /* 0x0000000404157c19 */ /* 0x000fe20008001205 */
[----:B0-----:R-:W-:Y:S01]  /*9840*/  IMAD R15, R6, R22, R15 ;  /* 0x00000016060f7224 */ /* 0x001fe200078e020f */
[----:B------:R-:W-:Y:S01]  /*9850*/  SHF.R.U32.HI R4, RZ, UR4, R5 ;  /* 0x00000004ff047c19 */ /* 0x000fe20008011605 */
[----:B------:R-:W-:Y:S01]  /*9860*/  ULDC UR4, c[0x0][0x608] ;  /* 0x0001820000047ab9 */ /* 0x000fe20000000800 */
[----:B---3--:R-:W-:Y:S02]  /*9870*/  IMAD.MOV R6, RZ, RZ, -R23 ;  /* 0x000000ffff067224 */ /* 0x008fe400078e0a17 */
[--C-:B------:R-:W-:Y:S02]  /*9880*/  SHF.R.U64 R22, R21, UR4, R4.reuse ;  /* 0x0000000415167c19 */ /* 0x100fe40008001204 */
[----:B------:R-:W-:Y:S01]  /*9890*/  SHF.R.U32.HI R5, RZ, UR4, R4 ;  /* 0x00000004ff057c19 */ /* 0x000fe20008011604 */
[----:B------:R-:W-:Y:S01]  /*98a0*/  ULDC UR4, c[0x0][0x658] ;  /* 0x0001960000047ab9 */ /* 0x000fe20000000800 */
[----:B--2---:R-:W-:-:S02]  /*98b0*/  @P2 IMAD R15, R25, R6, R20 ;  /* 0x00000006190f2224 */ /* 0x004fc400078e0214 */
[--C-:B------:R-:W-:Y:S02]  /*98c0*/  SHF.R.U64 R20, R22, UR4, R5.reuse ;  /* 0x0000000416147c19 */ /* 0x100fe40008001205 */
[----:B------:R-:W-:-:S03]  /*98d0*/  SHF.R.U32.HI R23, RZ, UR4, R5 ;  /* 0x00000004ff177c19 */ /* 0x000fc60008011605 */
[----:B------:R-:W-:Y:S02]  /*98e0*/  IMAD.MOV.U32 R6, RZ, RZ, R20 ;  /* 0x000000ffff067224 */ /* 0x000fe400078e0014 */
[----:B------:R-:W-:Y:S01]  /*98f0*/  IMAD.MOV.U32 R5, RZ, RZ, R23 ;  /* 0x000000ffff057224 */ /* 0x000fe200078e0017 */
[----:B------:R-:W-:Y:S06]  /*9900*/  @!P0 BRA `(.L_x_279) ;  /* 0x00000000002c8947 */ /* 0x000fec0003800000 */
        /* <DEDUP_REMOVED lines=9> */
[----:B------:R-:W-:-:S04]  /*99a0*/  IMAD.WIDE.U32.X R4, R23, UR7, R4, P1 ;  /* 0x0000000717047c25 */ /* 0x000fc800088e0404 */
[----:B------:R-:W-:-:S07]  /*99b0*/  IMAD.MOV.U32 R6, RZ, RZ, R4 ;  /* 0x000000ffff067224 */ /* 0x000fce00078e0004 */
.L_x_279:
[----:B------:R-:W-:Y:S01]  /*99c0*/  ULDC UR4, c[0x0][0x648] ;  /* 0x0001920000047ab9 */ /* 0x000fe20000000800 */
[----:B------:R-:W-:Y:S01]  /*99d0*/  LOP3.LUT R4, R22, UR16, RZ, 0xc0, !PT ;  /* 0x0000001016047c12 */ /* 0x000fe2000f8ec0ff */
[----:B------:R-:W-:Y:S01]  /*99e0*/  ULDC UR5, c[0x0][0x610] ;  /* 0x0001840000057ab9 */ /* 0x000fe20000000800 */
[----:B------:R-:W-:Y:S01]  /*99f0*/  SHF.R.U64 R5, R6, UR4, R5 ;  /* 0x0000000406057c19 */ /* 0x000fe20008001205 */
[----:B------:R-:W-:Y:S01]  /*9a00*/  ULDC UR4, c[0x0][0x638] ;  /* 0x00018e0000047ab9 */ /* 0x000fe20000000800 */
[----:B------:R-:W-:-:S03]  /*9a10*/  LOP3.LUT R21, R21, UR15, RZ, 0xc0, !PT ;  /* 0x0000000f15157c12 */ /* 0x000fc6000f8ec0ff */
[----:B------:R-:W-:Y:S02]  /*9a20*/  IMAD.MOV R7, RZ, RZ, -R5 ;  /* 0x000000ffff077224 */ /* 0x000fe400078e0a05 */
[----:B------:R-:W-:Y:S02]  /*9a30*/  IMAD R4, R5, UR17, R4 ;  /* 0x0000001105047c24 */ /* 0x000fe4000f8e0204 */
[----:B------:R-:W-:Y:S01]  /*9a40*/  IMAD R20, R7, UR4, R20 ;  /* 0x0000000407147c24 */ /* 0x000fe2000f8e0214 */
[----:B------:R-:W-:Y:S01]  /*9a50*/  ULDC UR4, c[0x0][0x600] ;  /* 0x0001800000047ab9 */ /* 0x000fe20000000800 */
[----:B------:R-:W-:Y:S02]  /*9a60*/  IMAD R15, R4, UR5, R15 ;  /* 0x00000005040f7c24 */ /* 0x000fe4000f8e020f */
[----:B------:R-:W-:Y:S02]  /*9a70*/  IMAD R20, R20, UR4, R21 ;  /* 0x0000000414147c24 */ /* 0x000fe4000f8e0215 */
[----:B------:R-:W-:-:S02]  /*9a80*/  IMAD.MOV.U32 R4, RZ, RZ, 0x1 ;  /* 0x00000001ff047424 */ /* 0x000fc400078e00ff */
[----:B------:R-:W-:Y:S01]  /*9a90*/  IMAD.MOV.U32 R7, RZ, RZ, R14 ;  /* 0x000000ffff077224 */ /* 0x000fe200078e000e */
[----:B------:R-:W-:Y:S02]  /*9aa0*/  SEL R21, R20, R15, !P2 ;  /* 0x0000000f14157207 */ /* 0x000fe40005000000 */
[----:B------:R-:W-:-:S07]  /*9ab0*/  SEL R20, R15, R20, !P2 ;  /* 0x000000140f147207 */ /* 0x000fce0005000000 */
.L_x_277:
[----:B------:R-:W-:Y:S05]  /*9ac0*/  BSYNC B1 ;  /* 0x0000000000017941 */ /* 0x000fea0003800000 */
.L_x_276:
[----:B------:R-:W-:-:S13]  /*9ad0*/  LOP3.LUT P0, RZ, R4, 0xff, RZ, 0xc0, !PT ;  /* 0x000000ff04ff7812 */ /* 0x000fda000780c0ff */
[----:B------:R-:W-:Y:S05]  /*9ae0*/  @P0 BRA `(.L_x_280) ;  /* 0xfffffff4003c0947 */ /* 0x000fea000383ffff */
[----:B------:R-:W-:Y:S05]  /*9af0*/  BSYNC B0 ;  /* 0x0000000000007941 */ /* 0x000fea0003800000 */
.L_x_269:
[----:B------:R-:W-:-:S03]  /*9b00*/  UMOV UR4, 0xffffffff ;  /* 0xffffffff00047882 */ /* 0x000fc60000000000 */
[----:B------:R-:W-:Y:S05]  /*9b10*/  BRA.DIV UR4, `(.L_x_281) ;  /* 0x0000000e04c47947 */ /* 0x000fea000b800000 */
[----:B------:R-:W-:-:S13]  /*9b20*/  ELECT P6, URZ, PT ;  /* 0x00000000003f782f */ /* 0x000fda00038c0000 */
.L_x_314:
[----:B------:R-:W-:Y:S04]  /*9b30*/  BSSY B0, `(.L_x_282) ;  /* 0x00000d6000007945 */ /* 0x000fe80003800000 */
[----:B------:R-:W-:Y:S05]  /*9b40*/  @!P6 BRA `(.L_x_283) ;  /* 0x0000000c0050e947 */ /* 0x000fea0003800000 */
[----:B------:R-:W-:-:S04]  /*9b50*/  LOP3.LUT R18, R18, 0x2, RZ, 0xfc, !PT ;  /* 0x0000000212127812 */ /* 0x000fc800078efcff */
[----:B------:R-:W-:-:S13]  /*9b60*/  ISETP.NE.AND P0, PT, R18, 0x3, PT ;  /* 0x000000031200780c */ /* 0x000fda0003f05270 */
[----:B------:R-:W-:Y:S05]  /*9b70*/  @!P0 BRA `(.L_x_284) ;  /* 0x0000000000048947 */ /* 0x000fea0003800000 */
[----:B------:R-:W-:Y:S01]  /*9b80*/  BPT.TRAP 0x1 ;  /* 0x000000040000795c */ /* 0x000fe20000300000 */
.L_x_284:
[----:B------:R-:W0:Y:S01]  /*9b90*/  S2R R5, SR_CgaCtaId ;  /* 0x0000000000057919 */ /* 0x000e220000008800 */
[----:B------:R-:W-:Y:S02]  /*9ba0*/  MOV R0, 0x400 ;  /* 0x0000040000007802 */ /* 0x000fe40000000f00 */
[----:B------:R-:W-:Y:S02]  /*9bb0*/  SHF.L.U32 R2, R3, 0x1f, RZ ;  /* 0x0000001f03027819 */ /* 0x000fe400000006ff */
[----:B0-----:R-:W-:-:S05]  /*9bc0*/  LEA R5, R5, R0, 0x18 ;  /* 0x0000000005057211 */ /* 0x001fca00078ec0ff */
[----:B------:R-:W-:-:S04]  /*9bd0*/  VIADD R5, R5, 0xb8 ;  /* 0x000000b805057836 */ /* 0x000fc80000000000 */
[C---:B------:R-:W-:Y:S02]  /*9be0*/  IMAD R7, R8.reuse, 0x8, R5 ;  /* 0x0000000808077824 */ /* 0x040fe400078e0205 */
[----:B------:R-:W-:Y:S02]  /*9bf0*/  VIADD R8, R8, 0x1 ;  /* 0x0000000108087836 */ /* 0x000fe40000000000 */
[----:B------:R-:W0:Y:S03]  /*9c00*/  SYNCS.PHASECHK.TRANS64.TRYWAIT P0, [R7+URZ], R2 ;  /* 0x00000002070075a7 */ /* 0x000e26000800017f */
[----:B------:R-:W-:-:S04]  /*9c10*/  ISETP.NE.AND P1, PT, R8, 0x17, PT ;  /* 0x000000170800780c */ /* 0x000fc80003f25270 */
[----:B------:R-:W-:Y:S02]  /*9c20*/  SEL R0, RZ, 0x1, P1 ;  /* 0x00000001ff007807 */ /* 0x000fe40000800000 */
[----:B------:R-:W-:Y:S02]  /*9c30*/  SEL R8, R8, RZ, P1 ;  /* 0x000000ff08087207 */ /* 0x000fe40000800000 */
[----:B------:R-:W-:-:S03]  /*9c40*/  LOP3.LUT R9, R3, R0, RZ, 0x3c, !PT ;  /* 0x0000000003097212 */ /* 0x000fc600078e3cff */
[----:B------:R-:W-:Y:S01]  /*9c50*/  IMAD R6, R8, 0x8, R5 ;  /* 0x0000000808067824 */ /* 0x000fe200078e0205 */
[----:B------:R-:W-:Y:S01]  /*9c60*/  SHF.L.U32 R3, R9, 0x1f, RZ ;  /* 0x0000001f09037819 */ /* 0x000fe200000006ff */
[----:B0-----:R-:W-:Y:S06]  /*9c70*/  @!P0 BRA `(.L_x_285) ;  /* 0x0000000c008c8947 */ /* 0x001fec0003800000 */
.L_x_315:
[----:B------:R-:W1:Y:S01]  /*9c80*/  SYNCS.PHASECHK.TRANS64.TRYWAIT P0, [R6+URZ], R3 ;  /* 0x00000003060075a7 */ /* 0x000e62000800017f */
[----:B------:R-:W-:-:S05]  /*9c90*/  VIADD R0, R8, 0x1 ;  /* 0x0000000108007836 */ /* 0x000fca0000000000 */
[----:B------:R-:W-:-:S04]  /*9ca0*/  ISETP.NE.AND P1, PT, R0, 0x17, PT ;  /* 0x000000170000780c */ /* 0x000fc80003f25270 */
[----:B0-----:R-:W-:Y:S02]  /*9cb0*/  SEL R2, RZ, 0x1, P1 ;  /* 0x00000001ff027807 */ /* 0x001fe40000800000 */
[----:B------:R-:W-:Y:S02]  /*9cc0*/  SEL R0, R0, RZ, P1 ;  /* 0x000000ff00007207 */ /* 0x000fe40000800000 */
[----:B------:R-:W-:-:S03]  /*9cd0*/  LOP3.LUT R9, R9, R2, RZ, 0x3c, !PT ;  /* 0x0000000209097212 */ /* 0x000fc600078e3cff */
[----:B------:R-:W-:Y:S01]  /*9ce0*/  IMAD R7, R0, 0x8, R5 ;  /* 0x0000000800077824 */ /* 0x000fe200078e0205 */
[----:B------:R-:W-:Y:S01]  /*9cf0*/  SHF.L.U32 R4, R9, 0x1f, RZ ;  /* 0x0000001f09047819 */ /* 0x000fe200000006ff */
[----:B-1----:R-:W-:Y:S06]  /*9d00*/  @!P0 BRA `(.L_x_286) ;  /* 0x0000000c007c8947 */ /* 0x002fec0003800000 */
.L_x_316:
[----:B------:R-:W1:Y:S01]  /*9d10*/  SYNCS.PHASECHK.TRANS64.TRYWAIT P0, [R7+URZ], R4 ;  /* 0x00000004070075a7 */ /* 0x000e62000800017f */
[----:B------:R-:W-:-:S05]  /*9d20*/  VIADD R0, R0, 0x1 ;  /* 0x0000000100007836 */ /* 0x000fca0000000000 */
[----:B------:R-:W-:-:S04]  /*9d30*/  ISETP.NE.AND P1, PT, R0, 0x17, PT ;  /* 0x000000170000780c */ /* 0x000fc80003f25270 */
[----:B------:R-:W-:Y:S02]  /*9d40*/  SEL R2, RZ, 0x1, P1 ;  /* 0x00000001ff027807 */ /* 0x000fe40000800000 */
[----:B------:R-:W-:Y:S02]  /*9d50*/  SEL R0, R0, RZ, P1 ;  /* 0x000000ff00007207 */ /* 0x000fe40000800000 */
[----:B------:R-:W-:-:S03]  /*9d60*/  LOP3.LUT R9, R9, R2, RZ, 0x3c, !PT ;  /* 0x0000000209097212 */ /* 0x000fc600078e3cff */
[----:B0-----:R-:W-:Y:S01]  /*9d70*/  IMAD R6, R0, 0x8, R5 ;  /* 0x0000000800067824 */ /* 0x001fe200078e0205 */
[----:B------:R-:W-:Y:S01]  /*9d80*/  SHF.L.U32 R3, R9, 0x1f, RZ ;  /* 0x0000001f09037819 */ /* 0x000fe200000006ff */
[----:B-1----:R-:W-:Y:S06]  /*9d90*/  @!P0 BRA `(.L_x_287) ;  /* 0x0000000c006c8947 */ /* 0x002fec0003800000 */
.L_x_317:
        /* <DEDUP_REMOVED lines=9> */
.L_x_318:
        /* <DEDUP_REMOVED lines=9> */
.L_x_319:
        /* <DEDUP_REMOVED lines=9> */
.L_x_320:
        /* <DEDUP_REMOVED lines=9> */
.L_x_321:
        /* <DEDUP_REMOVED lines=9> */
.L_x_322:
        /* <DEDUP_REMOVED lines=9> */
.L_x_323:
        /* <DEDUP_REMOVED lines=9> */
.L_x_324:
        /* <DEDUP_REMOVED lines=9> */
.L_x_325:
        /* <DEDUP_REMOVED lines=9> */
.L_x_326:
        /* <DEDUP_REMOVED lines=9> */
.L_x_327:
        /* <DEDUP_REMOVED lines=9> */
.L_x_328:
        /* <DEDUP_REMOVED lines=9> */
.L_x_329:
        /* <DEDUP_REMOVED lines=9> */
.L_x_330:
        /* <DEDUP_REMOVED lines=9> */
.L_x_331:
        /* <DEDUP_REMOVED lines=9> */
.L_x_332:
        /* <DEDUP_REMOVED lines=9> */
.L_x_333:
        /* <DEDUP_REMOVED lines=9> */
.L_x_334:
        /* <DEDUP_REMOVED lines=9> */
.L_x_335:
[----:B------:R-:W1:Y:S01]  /*a7c0*/  SYNCS.PHASECHK.TRANS64.TRYWAIT P0, [R6+URZ], R3 ;  /* 0x00000003060075a7 */ /* 0x000e62000800017f */
[----:B------:R-:W-:-:S05]  /*a7d0*/  VIADD R0, R0, 0x1 ;  /* 0x0000000100007836 */ /* 0x000fca0000000000 */
[----:B------:R-:W-:-:S04]  /*a7e0*/  ISETP.NE.AND P1, PT, R0, 0x17, PT ;  /* 0x000000170000780c */ /* 0x000fc80003f25270 */
[----:B------:R-:W-:Y:S02]  /*a7f0*/  SEL R2, RZ, 0x1, P1 ;  /* 0x00000001ff027807 */ /* 0x000fe40000800000 */
[----:B------:R-:W-:Y:S02]  /*a800*/  SEL R0, R0, RZ, P1 ;  /* 0x000000ff00007207 */ /* 0x000fe40000800000 */
[----:B------:R-:W-:Y:S01]  /*a810*/  LOP3.LUT R2, R9, R2, RZ, 0x3c, !PT ;  /* 0x0000000209027212 */ /* 0x000fe200078e3cff */
[----:B-1----:R-:W-:Y:S06]  /*a820*/  @!P0 BRA `(.L_x_306) ;  /* 0x0000000800448947 */ /* 0x002fec0003800000 */
.L_x_336:
[----:B------:R-:W-:Y:S01]  /*a830*/  IMAD R5, R0, 0x8, R5 ;  /* 0x0000000800057824 */ /* 0x000fe200078e0205 */
[----:B------:R-:W-:-:S07]  /*a840*/  SHF.L.U32 R0, R2, 0x1f, RZ ;  /* 0x0000001f02007819 */ /* 0x000fce00000006ff */
.L_x_307:
[----:B--2---:R2:W3:Y:S02]  /*a850*/  SYNCS.PHASECHK.TRANS64.TRYWAIT P0, [R5+URZ], R0 ;  /* 0x00000000050075a7 */ /* 0x0044e4000800017f */
[----:B---3--:R-:W-:Y:S05]  /*a860*/  @!P0 NANOSLEEP.SYNCS 0x989680 ;  /* 0x009896800000895d */ /* 0x008fea0003900000 */
[----:B------:R-:W3:Y:S02]  /*a870*/  @!P0 SYNCS.PHASECHK.TRANS64 P0, [R5+URZ], R0 ;  /* 0x00000000050085a7 */ /* 0x000ee4000800007f */
[----:B---3--:R-:W-:Y:S05]  /*a880*/  @!P0 BRA `(.L_x_307) ;  /* 0xfffffffc00f08947 */ /* 0x008fea000383ffff */
.L_x_283:
[----:B------:R-:W-:Y:S05]  /*a890*/  BSYNC B0 ;  /* 0x0000000000007941 */ /* 0x000fea0003800000 */
.L_x_282:
[----:B------:R-:W-:Y:S05]  /*a8a0*/  EXIT ;  /* 0x000000000000794d */ /* 0x000fea0003800000 */
.L_x_22:
[----:B-1----:R1:W2:Y:S02]  /*a8b0*/  SYNCS.PHASECHK.TRANS64.TRYWAIT P1, [R3+URZ], R0 ;  /* 0x00000000030075a7 */ /* 0x0022a4000802017f */
[----:B--2---:R-:W-:Y:S05]  /*a8c0*/  @!P1 NANOSLEEP.SYNCS 0x989680 ;  /* 0x009896800000995d */ /* 0x004fea0003900000 */
[----:B------:R-:W2:Y:S02]  /*a8d0*/  @!P1 SYNCS.PHASECHK.TRANS64 P1, [R3+URZ], R0 ;  /* 0x00000000030095a7 */ /* 0x000ea4000802007f */
[----:B--2---:R-:W-:Y:S05]  /*a8e0*/  @!P1 BRA `(.L_x_22) ;  /* 0xfffffffc00f09947 */ /* 0x004fea000383ffff */
[----:B------:R-:W-:Y:S05]  /*a8f0*/  BRA `(.L_x_21) ;  /* 0xffffff7000307947 */ /* 0x000fea000383ffff */
.L_x_27:
[----:B-1----:R-:W-:-:S04]  /*a900*/  IMAD.U32 R5, RZ, RZ, UR4 ;  /* 0x00000004ff057e24 */ /* 0x002fc8000f8e00ff */
[----:B------:R1:W2:Y:S03]  /*a910*/  SYNCS.PHASECHK.TRANS64.TRYWAIT P1, [R5+URZ], R4 ;  /* 0x00000004050075a7 */ /* 0x0002a6000802017f */
[----:B--2---:R-:W-:Y:S05]  /*a920*/  @!P1 NANOSLEEP.SYNCS 0x989680 ;  /* 0x009896800000995d */ /* 0x004fea0003900000 */
[----:B------:R-:W2:Y:S02]  /*a930*/  @!P1 SYNCS.PHASECHK.TRANS64 P1, [R5+URZ], R4 ;  /* 0x00000004050095a7 */ /* 0x000ea4000802007f */
[----:B--2---:R-:W-:Y:S05]  /*a940*/  @!P1 BRA `(.L_x_27) ;  /* 0xfffffffc00ec9947 */ /* 0x004fea000383ffff */
[----:B------:R-:W-:Y:S05]  /*a950*/  BRA `(.L_x_26) ;  /* 0xffffff7400dc7947 */ /* 0x000fea000383ffff */
.L_x_270:
[----:B------:R-:W-:Y:S01]  /*a960*/  BSSY B1, `(.L_x_308) ;  /* 0x0000006000017945 */ /* 0x000fe20003800000 */
[----:B------:R-:W-:-:S07]  /*a970*/  IMAD.MOV.U32 R15, RZ, RZ, -0x1 ;  /* 0xffffffffff0f7424 */ /* 0x000fce00078e00ff */
[----:B------:R-:W-:Y:S05]  /*a980*/  WARPSYNC.COLLECTIVE R15, `(.L_x_309) ;  /* 0x000000000f0c7348 */ /* 0x000fea0003c00000 */
[----:B------:R-:W-:Y:S02]  /*a990*/  ELECT P6, UR62, PT ;  /* 0x00000000003e782f */ /* 0x000fe400038c0000 */
[----:B------:R-:W-:Y:S01]  /*a9a0*/  MOV R14, UR62 ;  /* 0x0000003e000e7c02 */ /* 0x000fe20008000f00 */
[----:B------:R-:W-:Y:S10]  /*a9b0*/  ENDCOLLECTIVE ;  /* 0x000000000000791b */ /* 0x000ff40003800000 */
.L_x_309:
[----:B------:R-:W-:Y:S05]  /*a9c0*/  BSYNC B1 ;  /* 0x0000000000017941 */ /* 0x000fea0003800000 */
.L_x_308:
[----:B------:R-:W-:Y:S05]  /*a9d0*/  BRA `(.L_x_310) ;  /* 0xffffffe4008c7947 */ /* 0x000fea000383ffff */
.L_x_273:
[----:B-1----:R1:W2:Y:S02]  /*a9e0*/  SYNCS.PHASECHK.TRANS64.TRYWAIT P0, [R23+URZ+0xb8], R14 ;  /* 0x0000b80e170075a7 */ /* 0x0022a4000800017f */
[----:B--2---:R-:W-:Y:S05]  /*a9f0*/  @!P0 NANOSLEEP.SYNCS 0x989680 ;  /* 0x009896800000895d */ /* 0x004fea0003900000 */
[----:B------:R-:W2:Y:S02]  /*aa00*/  @!P0 SYNCS.PHASECHK.TRANS64 P0, [R23+URZ+0xb8], R14 ;  /* 0x0000b80e170085a7 */ /* 0x000ea4000800007f */
[----:B--2---:R-:W-:Y:S05]  /*aa10*/  @!P0 BRA `(.L_x_273) ;  /* 0xfffffffc00f08947 */ /* 0x004fea000383ffff */
[----:B------:R-:W-:Y:S05]  /*aa20*/  BRA `(.L_x_311) ;  /* 0xffffffe400c87947 */ /* 0x000fea000383ffff */
.L_x_281:
[----:B------:R-:W-:Y:S01]  /*aa30*/  BSSY B0, `(.L_x_312) ;  /* 0x0000006000007945 */ /* 0x000fe20003800000 */
[----:B------:R-:W-:-:S07]  /*aa40*/  IMAD.MOV.U32 R15, RZ, RZ, -0x1 ;  /* 0xffffffffff0f7424 */ /* 0x000fce00078e00ff */
[----:B------:R-:W-:Y:S05]  /*aa50*/  WARPSYNC.COLLECTIVE R15, `(.L_x_313) ;  /* 0x000000000f0c7348 */ /* 0x000fea0003c00000 */
[----:B------:R-:W-:Y:S02]  /*aa60*/  ELECT P6, UR62, PT ;  /* 0x00000000003e782f */ /* 0x000fe400038c0000 */
[----:B------:R-:W-:Y:S01]  /*aa70*/  MOV R14, UR62 ;  /* 0x0000003e000e7c02 */ /* 0x000fe20008000f00 */
[----:B------:R-:W-:Y:S10]  /*aa80*/  ENDCOLLECTIVE ;  /* 0x000000000000791b */ /* 0x000ff40003800000 */
.L_x_313:
[----:B------:R-:W-:Y:S05]  /*aa90*/  BSYNC B0 ;  /* 0x0000000000007941 */ /* 0x000fea0003800000 */
.L_x_312:
[----:B------:R-:W-:Y:S05]  /*aaa0*/  BRA `(.L_x_314) ;  /* 0xfffffff000207947 */ /* 0x000fea000383ffff */
.L_x_285:
[----:B0-----:R0:W1:Y:S02]  /*aab0*/  SYNCS.PHASECHK.TRANS64.TRYWAIT P0, [R7+URZ], R2 ;  /* 0x00000002070075a7 */ /* 0x001064000800017f */
[----:B-1----:R-:W-:Y:S05]  /*aac0*/  @!P0 NANOSLEEP.SYNCS 0x989680 ;  /* 0x009896800000895d */ /* 0x002fea0003900000 */
[----:B------:R-:W1:Y:S02]  /*aad0*/  @!P0 SYNCS.PHASECHK.TRANS64 P0, [R7+URZ], R2 ;  /* 0x00000002070085a7 */ /* 0x000e64000800007f */
[----:B-1----:R-:W-:Y:S05]  /*aae0*/  @!P0 BRA `(.L_x_285) ;  /* 0xfffffffc00f08947 */ /* 0x002fea000383ffff */
[----:B------:R-:W-:Y:S05]  /*aaf0*/  BRA `(.L_x_315) ;  /* 0xfffffff000607947 */ /* 0x000fea000383ffff */
.L_x_286:
[----:B0-----:R0:W1:Y:S02]  /*ab00*/  SYNCS.PHASECHK.TRANS64.TRYWAIT P0, [R6+URZ], R3 ;  /* 0x00000003060075a7 */ /* 0x001064000800017f */
[----:B-1----:R-:W-:Y:S05]  /*ab10*/  @!P0 NANOSLEEP.SYNCS 0x989680 ;  /* 0x009896800000895d */ /* 0x002fea0003900000 */
[----:B------:R-:W1:Y:S02]  /*ab20*/  @!P0 SYNCS.PHASECHK.TRANS64 P0, [R6+URZ], R3 ;  /* 0x00000003060085a7 */ /* 0x000e64000800007f */
[----:B-1----:R-:W-:Y:S05]  /*ab30*/  @!P0 BRA `(.L_x_286) ;  /* 0xfffffffc00f08947 */ /* 0x002fea000383ffff */
[----:B------:R-:W-:Y:S05]  /*ab40*/  BRA `(.L_x_316) ;  /* 0xfffffff000707947 */ /* 0x000fea000383ffff */
.L_x_287:
[----:B0-----:R0:W1:Y:S02]  /*ab50*/  SYNCS.PHASECHK.TRANS64.TRYWAIT P0, [R7+URZ], R4 ;  /* 0x00000004070075a7 */ /* 0x001064000800017f */
[----:B-1----:R-:W-:Y:S05]  /*ab60*/  @!P0 NANOSLEEP.SYNCS 0x989680 ;  /* 0x009896800000895d */ /* 0x002fea0003900000 */
[----:B------:R-:W1:Y:S02]  /*ab70*/  @!P0 SYNCS.PHASECHK.TRANS64 P0, [R7+URZ], R4 ;  /* 0x00000004070085a7 */ /* 0x000e64000800007f */
[----:B-1----:R-:W-:Y:S05]  /*ab80*/  @!P0 BRA `(.L_x_287) ;  /* 0xfffffffc00f08947 */ /* 0x002fea000383ffff */
[----:B------:R-:W-:Y:S05]  /*ab90*/  BRA `(.L_x_317) ;  /* 0xfffffff000807947 */ /* 0x000fea000383ffff */
.L_x_288:
[----:B0-----:R0:W1:Y:S02]  /*aba0*/  SYNCS.PHASECHK.TRANS64.TRYWAIT P0, [R6+URZ], R3 ;  /* 0x00000003060075a7 */ /* 0x001064000800017f */
[----:B-1----:R-:W-:Y:S05]  /*abb0*/  @!P0 NANOSLEEP.SYNCS 0x989680 ;  /* 0x009896800000895d */ /* 0x002fea0003900000 */
[----:B------:R-:W1:Y:S02]  /*abc0*/  @!P0 SYNCS.PHASECHK.TRANS64 P0, [R6+URZ], R3 ;  /* 0x00000003060085a7 */ /* 0x000e64000800007f */
[----:B-1----:R-:W-:Y:S05]  /*abd0*/  @!P0 BRA `(.L_x_288) ;  /* 0xfffffffc00f08947 */ /* 0x002fea000383ffff */
[----:B------:R-:W-:Y:S05]  /*abe0*/  BRA `(.L_x_318) ;  /* 0xfffffff000907947 */ /* 0x000fea000383ffff */
.L_x_289:
[----:B0-----:R0:W1:Y:S02]  /*abf0*/  SYNCS.PHASECHK.TRANS64.TRYWAIT P0, [R7+URZ], R4 ;  /* 0x00000004070075a7 */ /* 0x001064000800017f */
[----:B-1----:R-:W-:Y:S05]  /*ac00*/  @!P0 NANOSLEEP.SYNCS 0x989680 ;  /* 0x009896800000895d */ /* 0x002fea0003900000 */
[----:B------:R-:W1:Y:S02]  /*ac10*/  @!P0 SYNCS.PHASECHK.TRANS64 P0, [R7+URZ], R4 ;  /* 0x00000004070085a7 */ /* 0x000e64000800007f */
[----:B-1----:R-:W-:Y:S05]  /*ac20*/  @!P0 BRA `(.L_x_289) ;  /* 0xfffffffc00f08947 */ /* 0x002fea000383ffff */
[----:B------:R-:W-:Y:S05]  /*ac30*/  BRA `(.L_x_319) ;  /* 0xfffffff000a07947 */ /* 0x000fea000383ffff */
.L_x_290:
[----:B0-----:R0:W1:Y:S02]  /*ac40*/  SYNCS.PHASECHK.TRANS64.TRYWAIT P0, [R6+URZ], R3 ;  /* 0x00000003060075a7 */ /* 0x001064000800017f */
[----:B-1----:R-:W-:Y:S05]  /*ac50*/  @!P0 NANOSLEEP.SYNCS 0x989680 ;  /* 0x009896800000895d */ /* 0x002fea0003900000 */
[----:B------:R-:W1:Y:S02]  /*ac60*/  @!P0 SYNCS.PHASECHK.TRANS64 P0, [R6+URZ], R3 ;  /* 0x00000003060085a7 */ /* 0x000e64000800007f */
[----:B-1----:R-:W-:Y:S05]  /*ac70*/  @!P0 BRA `(.L_x_290) ;  /* 0xfffffffc00f08947 */ /* 0x002fea000383ffff */
[----:B------:R-:W-:Y:S05]  /*ac80*/  BRA `(.L_x_320) ;  /* 0xfffffff000b07947 */ /* 0x000fea000383ffff */
.L_x_291:
[----:B0-----:R0:W1:Y:S02]  /*ac90*/  SYNCS.PHASECHK.TRANS64.TRYWAIT P0, [R7+URZ], R4 ;  /* 0x00000004070075a7 */ /* 0x001064000800017f */
[----:B-1----:R-:W-:Y:S05]  /*aca0*/  @!P0 NANOSLEEP.SYNCS 0x989680 ;  /* 0x009896800000895d */ /* 0x002fea0003900000 */
[----:B------:R-:W1:Y:S02]  /*acb0*/  @!P0 SYNCS.PHASECHK.TRANS64 P0, [R7+URZ], R4 ;  /* 0x00000004070085a7 */ /* 0x000e64000800007f */
[----:B-1----:R-:W-:Y:S05]  /*acc0*/  @!P0 BRA `(.L_x_291) ;  /* 0xfffffffc00f08947 */ /* 0x002fea000383ffff */
[----:B------:R-:W-:Y:S05]  /*acd0*/  BRA `(.L_x_321) ;  /* 0xfffffff000c07947 */ /* 0x000fea000383ffff */
.L_x_292:
[----:B0-----:R0:W1:Y:S02]  /*ace0*/  SYNCS.PHASECHK.TRANS64.TRYWAIT P0, [R6+URZ], R3 ;  /* 0x00000003060075a7 */ /* 0x001064000800017f */
[----:B-1----:R-:W-:Y:S05]  /*acf0*/  @!P0 NANOSLEEP.SYNCS 0x989680 ;  /* 0x009896800000895d */ /* 0x002fea0003900000 */
[----:B------:R-:W1:Y:S02]  /*ad00*/  @!P0 SYNCS.PHASECHK.TRANS64 P0, [R6+URZ], R3 ;  /* 0x00000003060085a7 */ /* 0x000e64000800007f */
[----:B-1----:R-:W-:Y:S05]  /*ad10*/  @!P0 BRA `(.L_x_292) ;  /* 0xfffffffc00f08947 */ /* 0x002fea000383ffff */
[----:B------:R-:W-:Y:S05]  /*ad20*/  BRA `(.L_x_322) ;  /* 0xfffffff000d07947 */ /* 0x000fea000383ffff */
.L_x_293:
[----:B0-----:R0:W1:Y:S02]  /*ad30*/  SYNCS.PHASECHK.TRANS64.TRYWAIT P0, [R7+URZ], R4 ;  /* 0x00000004070075a7 */ /* 0x001064000800017f */
[----:B-1----:R-:W-:Y:S05]  /*ad40*/  @!P0 NANOSLEEP.SYNCS 0x989680 ;  /* 0x009896800000895d */ /* 0x002fea0003900000 */
[----:B------:R-:W1:Y:S02]  /*ad50*/  @!P0 SYNCS.PHASECHK.TRANS64 P0, [R7+URZ], R4 ;  /* 0x00000004070085a7 */ /* 0x000e64000800007f */
[----:B-1----:R-:W-:Y:S05]  /*ad60*/  @!P0 BRA `(.L_x_293) ;  /* 0xfffffffc00f08947 */ /* 0x002fea000383ffff */
[----:B------:R-:W-:Y:S05]  /*ad70*/  BRA `(.L_x_323) ;  /* 0xfffffff000e07947 */ /* 0x000fea000383ffff */
.L_x_294:
[----:B0-----:R0:W1:Y:S02]  /*ad80*/  SYNCS.PHASECHK.TRANS64.TRYWAIT P0, [R6+URZ], R3 ;  /* 0x00000003060075a7 */ /* 0x001064000800017f */
[----:B-1----:R-:W-:Y:S05]  /*ad90*/  @!P0 NANOSLEEP.SYNCS 0x989680 ;  /* 0x009896800000895d */ /* 0x002fea0003900000 */
[----:B------:R-:W1:Y:S02]  /*ada0*/  @!P0 SYNCS.PHASECHK.TRANS64 P0, [R6+URZ], R3 ;  /* 0x00000003060085a7 */ /* 0x000e64000800007f */
[----:B-1----:R-:W-:Y:S05]  /*adb0*/  @!P0 BRA `(.L_x_294) ;  /* 0xfffffffc00f08947 */ /* 0x002fea000383ffff */
[----:B------:R-:W-:Y:S05]  /*adc0*/  BRA `(.L_x_324) ;  /* 0xfffffff000f07947 */ /* 0x000fea000383ffff */
.L_x_295:
[----:B0-----:R0:W1:Y:S02]  /*add0*/  SYNCS.PHASECHK.TRANS64.TRYWAIT P0, [R7+URZ], R4 ;  /* 0x00000004070075a7 */ /* 0x001064000800017f */
[----:B-1----:R-:W-:Y:S05]  /*ade0*/  @!P0 NANOSLEEP.SYNCS 0x989680 ;  /* 0x009896800000895d */ /* 0x002fea0003900000 */
[----:B------:R-:W1:Y:S02]  /*adf0*/  @!P0 SYNCS.PHASECHK.TRANS64 P0, [R7+URZ], R4 ;  /* 0x00000004070085a7 */ /* 0x000e64000800007f */
[----:B-1----:R-:W-:Y:S05]  /*ae00*/  @!P0 BRA `(.L_x_295) ;  /* 0xfffffffc00f08947 */ /* 0x002fea000383ffff */
[----:B------:R-:W-:Y:S05]  /*ae10*/  BRA `(.L_x_325) ;  /* 0xfffffff400007947 */ /* 0x000fea000383ffff */
.L_x_296:
[----:B0-----:R0:W1:Y:S02]  /*ae20*/  SYNCS.PHASECHK.TRANS64.TRYWAIT P0, [R6+URZ], R3 ;  /* 0x00000003060075a7 */ /* 0x001064000800017f */
[----:B-1----:R-:W-:Y:S05]  /*ae30*/  @!P0 NANOSLEEP.SYNCS 0x989680 ;  /* 0x009896800000895d */ /* 0x002fea0003900000 */
[----:B------:R-:W1:Y:S02]  /*ae40*/  @!P0 SYNCS.PHASECHK.TRANS64 P0, [R6+URZ], R3 ;  /* 0x00000003060085a7 */ /* 0x000e64000800007f */
[----:B-1----:R-:W-:Y:S05]  /*ae50*/  @!P0 BRA `(.L_x_296) ;  /* 0xfffffffc00f08947 */ /* 0x002fea000383ffff */
[----:B------:R-:W-:Y:S05]  /*ae60*/  BRA `(.L_x_326) ;  /* 0xfffffff400107947 */ /* 0x000fea000383ffff */
.L_x_297:
[----:B0-----:R0:W1:Y:S02]  /*ae70*/  SYNCS.PHASECHK.TRANS64.TRYWAIT P0, [R7+URZ], R4 ;  /* 0x00000004070075a7 */ /* 0x001064000800017f */
[----:B-1----:R-:W-:Y:S05]  /*ae80*/  @!P0 NANOSLEEP.SYNCS 0x989680 ;  /* 0x009896800000895d */ /* 0x002fea0003900000 */
[----:B------:R-:W1:Y:S02]  /*ae90*/  @!P0 SYNCS.PHASECHK.TRANS64 P0, [R7+URZ], R4 ;  /* 0x00000004070085a7 */ /* 0x000e64000800007f */
[----:B-1----:R-:W-:Y:S05]  /*aea0*/  @!P0 BRA `(.L_x_297) ;  /* 0xfffffffc00f08947 */ /* 0x002fea000383ffff */
[----:B------:R-:W-:Y:S05]  /*aeb0*/  BRA `(.L_x_327) ;  /* 0xfffffff400207947 */ /* 0x000fea000383ffff */
.L_x_298:
[----:B0-----:R0:W1:Y:S02]  /*aec0*/  SYNCS.PHASECHK.TRANS64.TRYWAIT P0, [R6+URZ], R3 ;  /* 0x00000003060075a7 */ /* 0x001064000800017f */
[----:B-1----:R-:W-:Y:S05]  /*aed0*/  @!P0 NANOSLEEP.SYNCS 0x989680 ;  /* 0x009896800000895d */ /* 0x002fea0003900000 */
[----:B------:R-:W1:Y:S02]  /*aee0*/  @!P0 SYNCS.PHASECHK.TRANS64 P0, [R6+URZ], R3 ;  /* 0x00000003060085a7 */ /* 0x000e64000800007f */
[----:B-1----:R-:W-:Y:S05]  /*aef0*/  @!P0 BRA `(.L_x_298) ;  /* 0xfffffffc00f08947 */ /* 0x002fea000383ffff */
[----:B------:R-:W-:Y:S05]  /*af00*/  BRA `(.L_x_328) ;  /* 0xfffffff400307947 */ /* 0x000fea000383ffff */
.L_x_299:
[----:B0-----:R0:W1:Y:S02]  /*af10*/  SYNCS.PHASECHK.TRANS64.TRYWAIT P0, [R7+URZ], R4 ;  /* 0x00000004070075a7 */ /* 0x001064000800017f */
[----:B-1----:R-:W-:Y:S05]  /*af20*/  @!P0 NANOSLEEP.SYNCS 0x989680 ;  /* 0x009896800000895d */ /* 0x002fea0003900000 */
[----:B------:R-:W1:Y:S02]  /*af30*/  @!P0 SYNCS.PHASECHK.TRANS64 P0, [R7+URZ], R4 ;  /* 0x00000004070085a7 */ /* 0x000e64000800007f */
[----:B-1----:R-:W-:Y:S05]  /*af40*/  @!P0 BRA `(.L_x_299) ;  /* 0xfffffffc00f08947 */ /* 0x002fea000383ffff */
[----:B------:R-:W-:Y:S05]  /*af50*/  BRA `(.L_x_329) ;  /* 0xfffffff400407947 */ /* 0x000fea000383ffff */
.L_x_300:
[----:B0-----:R0:W1:Y:S02]  /*af60*/  SYNCS.PHASECHK.TRANS64.TRYWAIT P0, [R6+URZ], R3 ;  /* 0x00000003060075a7 */ /* 0x001064000800017f */
[----:B-1----:R-:W-:Y:S05]  /*af70*/  @!P0 NANOSLEEP.SYNCS 0x989680 ;  /* 0x009896800000895d */ /* 0x002fea0003900000 */
[----:B------:R-:W1:Y:S02]  /*af80*/  @!P0 SYNCS.PHASECHK.TRANS64 P0, [R6+URZ], R3 ;  /* 0x00000003060085a7 */ /* 0x000e64000800007f */
[----:B-1----:R-:W-:Y:S05]  /*af90*/  @!P0 BRA `(.L_x_300) ;  /* 0xfffffffc00f08947 */ /* 0x002fea000383ffff */
[----:B------:R-:W-:Y:S05]  /*afa0*/  BRA `(.L_x_330) ;  /* 0xfffffff400507947 */ /* 0x000fea000383ffff */
.L_x_301:
[----:B0-----:R0:W1:Y:S02]  /*afb0*/  SYNCS.PHASECHK.TRANS64.TRYWAIT P0, [R7+URZ], R4 ;  /* 0x00000004070075a7 */ /* 0x001064000800017f */
[----:B-1----:R-:W-:Y:S05]  /*afc0*/  @!P0 NANOSLEEP.SYNCS 0x989680 ;  /* 0x009896800000895d */ /* 0x002fea0003900000 */
[----:B------:R-:W1:Y:S02]  /*afd0*/  @!P0 SYNCS.PHASECHK.TRANS64 P0, [R7+URZ], R4 ;  /* 0x00000004070085a7 */ /* 0x000e64000800007f */
[----:B-1----:R-:W-:Y:S05]  /*afe0*/  @!P0 BRA `(.L_x_301) ;  /* 0xfffffffc00f08947 */ /* 0x002fea000383ffff */
[----:B------:R-:W-:Y:S05]  /*aff0*/  BRA `(.L_x_331) ;  /* 0xfffffff400607947 */ /* 0x000fea000383ffff */
.L_x_302:
[----:B0-----:R0:W1:Y:S02]  /*b000*/  SYNCS.PHASECHK.TRANS64.TRYWAIT P0, [R6+URZ], R3 ;  /* 0x00000003060075a7 */ /* 0x001064000800017f */
[----:B-1----:R-:W-:Y:S05]  /*b010*/  @!P0 NANOSLEEP.SYNCS 0x989680 ;  /* 0x009896800000895d */ /* 0x002fea0003900000 */
[----:B------:R-:W1:Y:S02]  /*b020*/  @!P0 SYNCS.PHASECHK.TRANS64 P0, [R6+URZ], R3 ;  /* 0x00000003060085a7 */ /* 0x000e64000800007f */
[----:B-1----:R-:W-:Y:S05]  /*b030*/  @!P0 BRA `(.L_x_302) ;  /* 0xfffffffc00f08947 */ /* 0x002fea000383ffff */
[----:B------:R-:W-:Y:S05]  /*b040*/  BRA `(.L_x_332) ;  /* 0xfffffff400707947 */ /* 0x000fea000383ffff */
.L_x_303:
[----:B0-----:R0:W1:Y:S02]  /*b050*/  SYNCS.PHASECHK.TRANS64.TRYWAIT P0, [R7+URZ], R4 ;  /* 0x00000004070075a7 */ /* 0x001064000800017f */
[----:B-1----:R-:W-:Y:S05]  /*b060*/  @!P0 NANOSLEEP.SYNCS 0x989680 ;  /* 0x009896800000895d */ /* 0x002fea0003900000 */
[----:B------:R-:W1:Y:S02]  /*b070*/  @!P0 SYNCS.PHASECHK.TRANS64 P0, [R7+URZ], R4 ;  /* 0x00000004070085a7 */ /* 0x000e64000800007f */
[----:B-1----:R-:W-:Y:S05]  /*b080*/  @!P0 BRA `(.L_x_303) ;  /* 0xfffffffc00f08947 */ /* 0x002fea000383ffff */
[----:B------:R-:W-:Y:S05]  /*b090*/  BRA `(.L_x_333) ;  /* 0xfffffff400807947 */ /* 0x000fea000383ffff */
.L_x_304:
[----:B0-----:R0:W1:Y:S02]  /*b0a0*/  SYNCS.PHASECHK.TRANS64.TRYWAIT P0, [R6+URZ], R3 ;  /* 0x00000003060075a7 */ /* 0x001064000800017f */
[----:B-1----:R-:W-:Y:S05]  /*b0b0*/  @!P0 NANOSLEEP.SYNCS 0x989680 ;  /* 0x009896800000895d */ /* 0x002fea0003900000 */
[----:B------:R-:W1:Y:S02]  /*b0c0*/  @!P0 SYNCS.PHASECHK.TRANS64 P0, [R6+URZ], R3 ;  /* 0x00000003060085a7 */ /* 0x000e64000800007f */
[----:B-1----:R-:W-:Y:S05]  /*b0d0*/  @!P0 BRA `(.L_x_304) ;  /* 0xfffffffc00f08947 */ /* 0x002fea000383ffff */
[----:B------:R-:W-:Y:S05]  /*b0e0*/  BRA `(.L_x_334) ;  /* 0xfffffff400907947 */ /* 0x000fea000383ffff */
.L_x_305:
[----:B0-----:R0:W1:Y:S02]  /*b0f0*/  SYNCS.PHASECHK.TRANS64.TRYWAIT P0, [R7+URZ], R4 ;  /* 0x00000004070075a7 */ /* 0x001064000800017f */
[----:B-1----:R-:W-:Y:S05]  /*b100*/  @!P0 NANOSLEEP.SYNCS 0x989680 ;  /* 0x009896800000895d */ /* 0x002fea0003900000 */
[----:B------:R-:W1:Y:S02]  /*b110*/  @!P0 SYNCS.PHASECHK.TRANS64 P0, [R7+URZ], R4 ;  /* 0x00000004070085a7 */ /* 0x000e64000800007f */
[----:B-1----:R-:W-:Y:S05]  /*b120*/  @!P0 BRA `(.L_x_305) ;  /* 0xfffffffc00f08947 */ /* 0x002fea000383ffff */
[----:B------:R-:W-:Y:S05]  /*b130*/  BRA `(.L_x_335) ;  /* 0xfffffff400a07947 */ /* 0x000fea000383ffff */
.L_x_306:
[----:B-1----:R1:W2:Y:S02]  /*b140*/  SYNCS.PHASECHK.TRANS64.TRYWAIT P0, [R6+URZ], R3 ;  /* 0x00000003060075a7 */ /* 0x0022a4000800017f */
[----:B--2---:R-:W-:Y:S05]  /*b150*/  @!P0 NANOSLEEP.SYNCS 0x989680 ;  /* 0x009896800000895d */ /* 0x004fea0003900000 */
[----:B------:R-:W2:Y:S02]  /*b160*/  @!P0 SYNCS.PHASECHK.TRANS64 P0, [R6+URZ], R3 ;  /* 0x00000003060085a7 */ /* 0x000ea4000800007f */
[----:B--2---:R-:W-:Y:S05]  /*b170*/  @!P0 BRA `(.L_x_306) ;  /* 0xfffffffc00f08947 */ /* 0x004fea000383ffff */
[----:B------:R-:W-:Y:S05]  /*b180*/  BRA `(.L_x_336) ;  /* 0xfffffff400a87947 */ /* 0x000fea000383ffff */
.L_x_337:
[----:B------:R-:W-:-:S00]  /*b190*/  BRA `(.L_x_337) ;  /* 0xfffffffc00fc7947 */ /* 0x000fc0000383ffff */
[----:B------:R-:W-:-:S00]  /*b1a0*/  NOP ;  /* 0x0000000000007918 */ /* 0x000fc00000000000 */
        /* <DEDUP_REMOVED lines=13> */
.L_x_338:


//--------------------- .nv.global.init           --------------------------
	.section	.nv.global.init,"aw",@progbits
.nv.global.init:
	.type		$str$22,@object
	.size		$str$22,($str$23 - $str$22)
$str$22:
        /*0000*/ 	.byte	0x6b, 0x5f, 0x74, 0x69, 0x6c, 0x65, 0x5f, 0x63, 0x6f, 0x75, 0x6e, 0x74, 0x20, 0x3e, 0x3d, 0x20
        /*0010*/ 	.byte	0x31, 0x00
	.type		$str$23,@object
	.size		$str$23,(__unnamed_1 - $str$23)
$str$23:
        /*0012*/ 	.byte	0x2f, 0x74, 0x6d, 0x70, 0x2f, 0x63, 0x75, 0x74, 0x6c, 0x61, 0x73, 0x73, 0x5f, 0x73, 0x77, 0x65
        /*0022*/ 	.byte	0x65, 0x70, 0x5f, 0x73, 0x72, 0x63, 0x2f, 0x69, 0x6e, 0x63, 0x6c, 0x75, 0x64, 0x65, 0x2f, 0x63
        /*0032*/ 	.byte	0x75, 0x74, 0x6c, 0x61, 0x73, 0x73, 0x2f, 0x67, 0x65, 0x6d, 0x6d, 0x2f, 0x63, 0x6f, 0x6c, 0x6c
        /*0042*/ 	.byte	0x65, 0x63, 0x74, 0x69, 0x76, 0x65, 0x2f, 0x73, 0x6d, 0x39, 0x30, 0x5f, 0x6d, 0x6d, 0x61, 0x5f
        /*0052*/ 	.byte	0x74, 0x6d, 0x61, 0x5f, 0x67, 0x6d, 0x6d, 0x61, 0x5f, 0x73, 0x73, 0x5f, 0x77, 0x61, 0x72, 0x70
        /*0062*/ 	.byte	0x73, 0x70, 0x65, 0x63, 0x69, 0x61, 0x6c, 0x69, 0x7a, 0x65, 0x64, 0x2e, 0x68, 0x70, 0x70, 0x00
	.type		__unnamed_1,@object
	.size		__unnamed_1,(.L_0 - __unnamed_1)
__unnamed_1:
        /*0072*/ 	.byte	0x76, 0x6f, 0x69, 0x64, 0x20, 0x63, 0x75, 0x74, 0x6c, 0x61, 0x73, 0x73, 0x3a, 0x3a, 0x67, 0x65
        /* <DEDUP_REMOVED lines=172> */
        /*0b42*/ 	.byte	0x69, 0x64, 0x65, 0x6e, 0x74, 0x69, 0x74, 0x79, 0x5d, 0x00
.L_0:


//--------------------- .nv.shared._ZN7cutlass13device_kernelINS_4gemm6kernel13GemmUniversalIN4cute5tupleIJiiiiEEENS1_10collective13CollectiveMmaINS1_34MainloopSm90TmaGmmaWarpSpecializedILi23ENS5_IJNS4_1CILi2EEENSA_ILi1EEESC_EEENS1_35KernelTmaWarpSpecializedCooperativeEEENS5_IJNSA_ILi192EEENSA_ILi112EEENSA_ILi32EEEEEEaNS5_IJlSC_lEEEaSK_NS4_8TiledMMAINS4_8MMA_AtomIJNS4_4SM904GMMA26MMA_64x16x32_S32S8S8_SS_TNEEEENS4_6LayoutISD_NS5_IJSC_NSA_ILi0EEESS_EEEEENS5_IJNS4_10UnderscoreESV_SV_EEEEENS4_13SM90_TMA_LOADENS4_14ComposedLayoutINS4_7SwizzleILi1ELi4ELi3EEENS4_18smem_ptr_flag_bitsILi8EEENSR_INS5_IJNSA_ILi8EEESI_EEENS5_IJSI_SC_EEEEEEEvNS4_8identityENS4_23SM90_TMA_LOAD_MULTICASTES18_vS19_EENS_8epilogue10collective6detail29Sm90TmaWarpSpecializedAdapterINS1D_15DefaultEpilogueIaSK_SK_NS1C_6thread17LinearCombinationIaLi1EiiLNS1H_9ScaleType4KindE0ELNS_15FloatRoundStyleE2EaEENS1_15EpilogueDefaultEEEEEvvEEEEvNT_6ParamsE --------------------------
	.section	.nv.shared._ZN7cutlass13device_kernelINS_4gemm6kernel13GemmUniversalIN4cute5tupleIJiiiiEEENS1_10collective13CollectiveMmaINS1_34MainloopSm90TmaGmmaWarpSpecializedILi23ENS5_IJNS4_1CILi2EEENSA_ILi1EEESC_EEENS1_35KernelTmaWarpSpecializedCooperativeEEENS5_IJNSA_ILi192EEENSA_ILi112EEENSA_ILi32EEEEEEaNS5_IJlSC_lEEEaSK_NS4_8TiledMMAINS4_8MMA_AtomIJNS4_4SM904GMMA26MMA_64x16x32_S32S8S8_SS_TNEEEENS4_6LayoutISD_NS5_IJSC_NSA_ILi0EEESS_EEEEENS5_IJNS4_10UnderscoreESV_SV_EEEEENS4_13SM90_TMA_LOADENS4_14ComposedLayoutINS4_7SwizzleILi1ELi4ELi3EEENS4_18smem_ptr_flag_bitsILi8EEENSR_INS5_IJNSA_ILi8EEESI_EEENS5_IJSI_SC_EEEEEEEvNS4_8identityENS4_23SM90_TMA_LOAD_MULTICASTES18_vS19_EENS_8epilogue10collective6detail29Sm90TmaWarpSpecializedAdapterINS1D_15DefaultEpilogueIaSK_SK_NS1C_6thread17LinearCombinationIaLi1EiiLNS1H_9ScaleType4KindE0ELNS_15FloatRoundStyleE2EaEENS1_15EpilogueDefaultEEEEEvvEEEEvNT_6ParamsE,"aw",@nobits
	.sectionflags	@""
	.align	16
	.zero		1024


//--------------------- .nv.shared.reserved.0     --------------------------
	.section	.nv.shared.reserved.0,"aw",@nobits
	.weak		__nv_reservedSMEM_offset_0_alias
	.size		__nv_reservedSMEM_offset_0_alias, 0, 0
	.other		__nv_reservedSMEM_offset_0_alias,@"STO_CUDA_RESERVED_SHARED STV_DEFAULT"
__nv_reservedSMEM_offset_0_alias:
	.zero		0


//--------------------- .nv.global                --------------------------
	.section	.nv.global,"aw",@nobits
.nv.global:
	.type		_ZN40_INTERNAL_9aee3dcf_4_k_cu_967136bd_116484cute1_E,@object
	.size		_ZN40_INTERNAL_9aee3dcf_4_k_cu_967136bd_116484cute1_E,(_ZN40_INTERNAL_9aee3dcf_4_k_cu_967136bd_116484cuda3std3__45__cpo6cbeginE - _ZN40_INTERNAL_9aee3dcf_4_k_cu_967136bd_116484cute1_E)
_ZN40_INTERNAL_9aee3dcf_4_k_cu_967136bd_116484cute1_E:
	.zero		1
	.type		_ZN40_INTERNAL_9aee3dcf_4_k_cu_967136bd_116484cuda3std3__45__cpo6cbeginE,@object
	.size		_ZN40_INTERNAL_9aee3dcf_4_k_cu_967136bd_116484cuda3std3__45__cpo6cbeginE,(_ZN40_INTERNAL_9aee3dcf_4_k_cu_967136bd_116484cuda3std3__48in_placeE - _ZN40_INTERNAL_9aee3dcf_4_k_cu_967136bd_116484cuda3std3__45__cpo6cbeginE)
_ZN40_INTERNAL_9aee3dcf_4_k_cu_967136bd_116484cuda3std3__45__cpo6cbeginE:
	.zero		1
	.type		_ZN40_INTERNAL_9aee3dcf_4_k_cu_967136bd_116484cuda3std3__48in_placeE,@object
	.size		_ZN40_INTERNAL_9aee3dcf_4_k_cu_967136bd_116484cuda3std3__48in_placeE,(_ZN40_INTERNAL_9aee3dcf_4_k_cu_967136bd_116484cuda3std6ranges3__45__cpo9iter_moveE - _ZN40_INTERNAL_9aee3dcf_4_k_cu_967136bd_116484cuda3std3__48in_placeE)
_ZN40_INTERNAL_9aee3dcf_4_k_cu_967136bd_116484cuda3std3__48in_placeE:
	.zero		1
	.type		_ZN40_INTERNAL_9aee3dcf_4_k_cu_967136bd_116484cuda3std6ranges3__45__cpo9iter_moveE,@object
	.size		_ZN40_INTERNAL_9aee3dcf_4_k_cu_967136bd_116484cuda3std6ranges3__45__cpo9iter_moveE,(_ZN40_INTERNAL_9aee3dcf_4_k_cu_967136bd_116484cuda3std3__45__cpo5beginE - _ZN40_INTERNAL_9aee3dcf_4_k_cu_967136bd_116484cuda3std6ranges3__45__cpo9iter_moveE)
_ZN40_INTERNAL_9aee3dcf_4_k_cu_967136bd_116484cuda3std6ranges3__45__cpo9iter_moveE:
	.zero		1
	.type		_ZN40_INTERNAL_9aee3dcf_4_k_cu_967136bd_116484cuda3std3__45__cpo5beginE,@object
	.size		_ZN40_INTERNAL_9aee3dcf_4_k_cu_967136bd_116484cuda3std3__45__cpo5beginE,(_ZN40_INTERNAL_9aee3dcf_4_k_cu_967136bd_116484cuda3std3__442_GLOBAL__N__9aee3dcf_4_k_cu_967136bd_116486ignoreE - _ZN40_INTERNAL_9aee3dcf_4_k_cu_967136bd_116484cuda3std3__45__cpo5beginE)
_ZN40_INTERNAL_9aee3dcf_4_k_cu_967136bd_116484cuda3std3__45__cpo5beginE:
	.zero		1
	.type		_ZN40_INTERNAL_9aee3dcf_4_k_cu_967136bd_116484cuda3std3__442_GLOBAL__N__9aee3dcf_4_k_cu_967136bd_116486ignoreE,@object
	.size		_ZN40_INTERNAL_9aee3dcf_4_k_cu_967136bd_116484cuda3std3__442_GLOBAL__N__9aee3dcf_4_k_cu_967136bd_116486ignoreE,(_ZN40_INTERNAL_9aee3dcf_4_k_cu_967136bd_116484cute7productE - _ZN40_INTERNAL_9aee3dcf_4_k_cu_967136bd_116484cuda3std3__442_GLOBAL__N__9aee3dcf_4_k_cu_967136bd_116486ignoreE)
_ZN40_INTERNAL_9aee3dcf_4_k_cu_967136bd_116484cuda3std3__442_GLOBAL__N__9aee3dcf_4_k_cu_967136bd_116486ignoreE:
	.zero		1
	.type		_ZN40_INTERNAL_9aee3dcf_4_k_cu_967136bd_116484cute7productE,@object
	.size		_ZN40_INTERNAL_9aee3dcf_4_k_cu_967136bd_116484cute7productE,(_ZN40_INTERNAL_9aee3dcf_4_k_cu_967136bd_116484cuda3std3__45__cpo3endE - _ZN40_INTERNAL_9aee3dcf_4_k_cu_967136bd_116484cute7productE)
_ZN40_INTERNAL_9aee3dcf_4_k_cu_967136bd_116484cute7productE:
	.zero		1
	.type		_ZN40_INTERNAL_9aee3dcf_4_k_cu_967136bd_116484cuda3std3__45__cpo3endE,@object
	.size		_ZN40_INTERNAL_9aee3dcf_4_k_cu_967136bd_116484cuda3std3__45__cpo3endE,(_ZN40_INTERNAL_9aee3dcf_4_k_cu_967136bd_116484cuda3std3__419piecewise_constructE - _ZN40_INTERNAL_9aee3dcf_4_k_cu_967136bd_116484cuda3std3__45__cpo3endE)
_ZN40_INTERNAL_9aee3dcf_4_k_cu_967136bd_116484cuda3std3__45__cpo3endE:
	.zero		1
	.type		_ZN40_INTERNAL_9aee3dcf_4_k_cu_967136bd_116484cuda3std3__419piecewise_constructE,@object
	.size		_ZN40_INTERNAL_9aee3dcf_4_k_cu_967136bd_116484cuda3std3__419piecewise_constructE,(_ZN40_INTERNAL_9aee3dcf_4_k_cu_967136bd_116484cuda3std3__45__cpo4cendE - _ZN40_INTERNAL_9aee3dcf_4_k_cu_967136bd_116484cuda3std3__419piecewise_constructE)
_ZN40_INTERNAL_9aee3dcf_4_k_cu_967136bd_116484cuda3std3__419piecewise_constructE:
	.zero		1
	.type		_ZN40_INTERNAL_9aee3dcf_4_k_cu_967136bd_116484cuda3std3__45__cpo4cendE,@object
	.size		_ZN40_INTERNAL_9aee3dcf_4_k_cu_967136bd_116484cuda3std3__45__cpo4cendE,(_ZN40_INTERNAL_9aee3dcf_4_k_cu_967136bd_116484cuda3std6ranges3__45__cpo4swapE - _ZN40_INTERNAL_9aee3dcf_4_k_cu_967136bd_116484cuda3std3__45__cpo4cendE)
_ZN40_INTERNAL_9aee3dcf_4_k_cu_967136bd_116484cuda3std3__45__cpo4cendE:
	.zero		1
	.type		_ZN40_INTERNAL_9aee3dcf_4_k_cu_967136bd_116484cuda3std6ranges3__45__cpo4swapE,@object
	.size		_ZN40_INTERNAL_9aee3dcf_4_k_cu_967136bd_116484cuda3std6ranges3__45__cpo4swapE,(.L_8 - _ZN40_INTERNAL_9aee3dcf_4_k_cu_967136bd_116484cuda3std6ranges3__45__cpo4swapE)
_ZN40_INTERNAL_9aee3dcf_4_k_cu_967136bd_116484cuda3std6ranges3__45__cpo4swapE:
	.zero		1
.L_8:


//--------------------- .nv.constant0._ZN7cutlass13device_kernelINS_4gemm6kernel13GemmUniversalIN4cute5tupleIJiiiiEEENS1_10collective13CollectiveMmaINS1_34MainloopSm90TmaGmmaWarpSpecializedILi23ENS5_IJNS4_1CILi2EEENSA_ILi1EEESC_EEENS1_35KernelTmaWarpSpecializedCooperativeEEENS5_IJNSA_ILi192EEENSA_ILi112EEENSA_ILi32EEEEEEaNS5_IJlSC_lEEEaSK_NS4_8TiledMMAINS4_8MMA_AtomIJNS4_4SM904GMMA26MMA_64x16x32_S32S8S8_SS_TNEEEENS4_6LayoutISD_NS5_IJSC_NSA_ILi0EEESS_EEEEENS5_IJNS4_10UnderscoreESV_SV_EEEEENS4_13SM90_TMA_LOADENS4_14ComposedLayoutINS4_7SwizzleILi1ELi4ELi3EEENS4_18smem_ptr_flag_bitsILi8EEENSR_INS5_IJNSA_ILi8EEESI_EEENS5_IJSI_SC_EEEEEEEvNS4_8identityENS4_23SM90_TMA_LOAD_MULTICASTES18_vS19_EENS_8epilogue10collective6detail29Sm90TmaWarpSpecializedAdapterINS1D_15DefaultEpilogueIaSK_SK_NS1C_6thread17LinearCombinationIaLi1EiiLNS1H_9ScaleType4KindE0ELNS_15FloatRoundStyleE2EaEENS1_15EpilogueDefaultEEEEEvvEEEEvNT_6ParamsE --------------------------
	.section	.nv.constant0._ZN7cutlass13device_kernelINS_4gemm6kernel13GemmUniversalIN4cute5tupleIJiiiiEEENS1_10collective13CollectiveMmaINS1_34MainloopSm90TmaGmmaWarpSpecializedILi23ENS5_IJNS4_1CILi2EEENSA_ILi1EEESC_EEENS1_35KernelTmaWarpSpecializedCooperativeEEENS5_IJNSA_ILi192EEENSA_ILi112EEENSA_ILi32EEEEEEaNS5_IJlSC_lEEEaSK_NS4_8TiledMMAINS4_8MMA_AtomIJNS4_4SM904GMMA26MMA_64x16x32_S32S8S8_SS_TNEEEENS4_6LayoutISD_NS5_IJSC_NSA_ILi0EEESS_EEEEENS5_IJNS4_10UnderscoreESV_SV_EEEEENS4_13SM90_TMA_LOADENS4_14ComposedLayoutINS4_7SwizzleILi1ELi4ELi3EEENS4_18smem_ptr_flag_bitsILi8EEENSR_INS5_IJNSA_ILi8EEESI_EEENS5_IJSI_SC_EEEEEEEvNS4_8identityENS4_23SM90_TMA_LOAD_MULTICASTES18_vS19_EENS_8epilogue10collective6detail29Sm90TmaWarpSpecializedAdapterINS1D_15DefaultEpilogueIaSK_SK_NS1C_6thread17LinearCombinationIaLi1EiiLNS1H_9ScaleType4KindE0ELNS_15FloatRoundStyleE2EaEENS1_15EpilogueDefaultEEEEEvvEEEEvNT_6ParamsE,"a",@progbits
	.sectionflags	@""
	.align	4
.nv.constant0._ZN7cutlass13device_kernelINS_4gemm6kernel13GemmUniversalIN4cute5tupleIJiiiiEEENS1_10collective13CollectiveMmaINS1_34MainloopSm90TmaGmmaWarpSpecializedILi23ENS5_IJNS4_1CILi2EEENSA_ILi1EEESC_EEENS1_35KernelTmaWarpSpecializedCooperativeEEENS5_IJNSA_ILi192EEENSA_ILi112EEENSA_ILi32EEEEEEaNS5_IJlSC_lEEEaSK_NS4_8TiledMMAINS4_8MMA_AtomIJNS4_4SM904GMMA26MMA_64x16x32_S32S8S8_SS_TNEEEENS4_6LayoutISD_NS5_IJSC_NSA_ILi0EEESS_EEEEENS5_IJNS4_10UnderscoreESV_SV_EEEEENS4_13SM90_TMA_LOADENS4_14ComposedLayoutINS4_7SwizzleILi1ELi4ELi3EEENS4_18smem_ptr_flag_bitsILi8EEENSR_INS5_IJNSA_ILi8EEESI_EEENS5_IJSI_SC_EEEEEEEvNS4_8identityENS4_23SM90_TMA_LOAD_MULTICASTES18_vS19_EENS_8epilogue10collective6detail29Sm90TmaWarpSpecializedAdapterINS1D_15DefaultEpilogueIaSK_SK_NS1C_6thread17LinearCombinationIaLi1EiiLNS1H_9ScaleType4KindE0ELNS_15FloatRoundStyleE2EaEENS1_15EpilogueDefaultEEEEEvvEEEEvNT_6ParamsE:
	.zero		1664


//--------------------- SYMBOLS --------------------------

	.type		.nv.reservedSmem.offset0,@object
	.size		.nv.reservedSmem.offset0,0x4
	.type		__assertfail,@function
